//
// Generated by NVIDIA NVVM Compiler
//
// Compiler Build ID: CL-36424714
// Cuda compilation tools, release 13.0, V13.0.88
// Based on NVVM 20.0.0
//

.version 9.0
.target sm_100
.address_size 64

	// .globl	_Z14init_positionsP6float3fi
.global .align 4 .b8 precalc_xorwow_matrix[102400];
.global .align 4 .b8 precalc_xorwow_offset_matrix[102400];
.global .align 4 .b8 mrg32k3aM1[2304];
.global .align 4 .b8 mrg32k3aM2[2304];
.global .align 4 .b8 mrg32k3aM1SubSeq[2016];
.global .align 4 .b8 mrg32k3aM2SubSeq[2016];
.global .align 4 .b8 mrg32k3aM1Seq[2304];
.global .align 4 .b8 mrg32k3aM2Seq[2304];
.const .align 8 .b8 __cr_lgamma_table[72];

.visible .entry _Z14init_positionsP6float3fi(
	.param .u64 .ptr .align 1 _Z14init_positionsP6float3fi_param_0,
	.param .f32 _Z14init_positionsP6float3fi_param_1,
	.param .u32 _Z14init_positionsP6float3fi_param_2
)
{
	.reg .pred 	%p<4>;
	.reg .b32 	%r<13>;
	.reg .b32 	%f<26>;
	.reg .b64 	%rd<5>;

	ld.param.u64 	%rd1, [_Z14init_positionsP6float3fi_param_0];
	ld.param.f32 	%f1, [_Z14init_positionsP6float3fi_param_1];
	ld.param.u32 	%r2, [_Z14init_positionsP6float3fi_param_2];
	mov.u32 	%r3, %ctaid.x;
	mov.u32 	%r4, %ntid.x;
	mov.u32 	%r5, %tid.x;
	mad.lo.s32 	%r1, %r3, %r4, %r5;
	setp.ge.s32 	%p1, %r1, %r2;
	@%p1 bra 	$L__BB0_2;
	cvta.to.global.u64 	%rd2, %rd1;
	cvt.rn.f32.s32 	%f2, %r2;
	abs.f32 	%f3, %f2;
	lg2.approx.f32 	%f4, %f3;
	mul.f32 	%f5, %f4, 0fBF2AAAAB;
	ex2.approx.ftz.f32 	%f6, %f5;
	mul.f32 	%f7, %f3, %f6;
	neg.f32 	%f8, %f7;
	mul.f32 	%f9, %f6, %f8;
	fma.rn.f32 	%f10, %f7, %f9, 0f3F800000;
	mul.f32 	%f11, %f10, 0f3EAAAAAB;
	fma.rn.f32 	%f12, %f7, %f11, %f7;
	setp.lt.s32 	%p2, %r2, 0;
	neg.f32 	%f13, %f12;
	selp.f32 	%f14, %f13, %f12, %p2;
	add.f32 	%f15, %f2, %f2;
	setp.eq.f32 	%p3, %f15, %f2;
	selp.f32 	%f16, %f15, %f14, %p3;
	cvt.rpi.f32.f32 	%f17, %f16;
	cvt.rzi.s32.f32 	%r6, %f17;
	cvt.rn.f32.s32 	%f18, %r6;
	div.rn.f32 	%f19, %f1, %f18;
	mul.lo.s32 	%r7, %r6, %r6;
	div.s32 	%r8, %r1, %r7;
	div.s32 	%r9, %r1, %r6;
	rem.s32 	%r10, %r9, %r6;
	mul.lo.s32 	%r11, %r9, %r6;
	sub.s32 	%r12, %r1, %r11;
	cvt.rn.f32.s32 	%f20, %r8;
	fma.rn.f32 	%f21, %f19, %f20, 0f3C23D70A;
	mul.wide.s32 	%rd3, %r1, 12;
	add.s64 	%rd4, %rd2, %rd3;
	st.global.f32 	[%rd4], %f21;
	cvt.rn.f32.s32 	%f22, %r10;
	fma.rn.f32 	%f23, %f19, %f22, 0f3C23D70A;
	st.global.f32 	[%rd4+4], %f23;
	cvt.rn.f32.s32 	%f24, %r12;
	fma.rn.f32 	%f25, %f19, %f24, 0f3C23D70A;
	st.global.f32 	[%rd4+8], %f25;
$L__BB0_2:
	ret;

}
	// .globl	_Z15init_velocitiesP6float3P17curandStateXORWOWi
.visible .entry _Z15init_velocitiesP6float3P17curandStateXORWOWi(
	.param .u64 .ptr .align 1 _Z15init_velocitiesP6float3P17curandStateXORWOWi_param_0,
	.param .u64 .ptr .align 1 _Z15init_velocitiesP6float3P17curandStateXORWOWi_param_1,
	.param .u32 _Z15init_velocitiesP6float3P17curandStateXORWOWi_param_2
)
{
	.reg .pred 	%p<36>;
	.reg .b32 	%r<526>;
	.reg .b32 	%f<103>;
	.reg .b64 	%rd<21>;

	ld.param.u64 	%rd9, [_Z15init_velocitiesP6float3P17curandStateXORWOWi_param_0];
	ld.param.u64 	%rd10, [_Z15init_velocitiesP6float3P17curandStateXORWOWi_param_1];
	ld.param.u32 	%r198, [_Z15init_velocitiesP6float3P17curandStateXORWOWi_param_2];
	mov.u32 	%r199, %ctaid.x;
	mov.u32 	%r200, %ntid.x;
	mov.u32 	%r201, %tid.x;
	mad.lo.s32 	%r1, %r199, %r200, %r201;
	setp.ge.s32 	%p1, %r1, %r198;
	@%p1 bra 	$L__BB1_50;
	cvta.to.global.u64 	%rd11, %rd10;
	cvt.s64.s32 	%rd1, %r1;
	mul.wide.s32 	%rd12, %r1, 48;
	add.s64 	%rd2, %rd11, %rd12;
	mov.b32 	%r440, 1593684748;
	mov.b32 	%r207, 832094735;
	st.global.v2.u32 	[%rd2], {%r207, %r440};
	mov.b32 	%r438, -123459836;
	mov.b32 	%r439, 1111207954;
	st.global.v2.u32 	[%rd2+8], {%r439, %r438};
	mov.b32 	%r436, 1476011280;
	mov.b32 	%r437, -589760388;
	st.global.v2.u32 	[%rd2+16], {%r437, %r436};
	setp.eq.s32 	%p2, %r1, 0;
	@%p2 bra 	$L__BB1_43;
	mov.b32 	%r422, 0;
	mov.b32 	%r440, 1593684748;
	mov.b32 	%r439, 1111207954;
	mov.b32 	%r438, -123459836;
	mov.b32 	%r437, -589760388;
	mov.b32 	%r436, 1476011280;
	mov.u64 	%rd14, precalc_xorwow_matrix;
	mov.u64 	%rd20, %rd1;
$L__BB1_3:
	and.b64  	%rd4, %rd20, 3;
	setp.eq.s64 	%p3, %rd4, 0;
	@%p3 bra 	$L__BB1_42;
	mul.wide.u32 	%rd13, %r422, 3200;
	add.s64 	%rd5, %rd14, %rd13;
	cvt.u32.u64 	%r8, %rd4;
	mov.b32 	%r423, 0;
$L__BB1_5:
	mov.b32 	%r436, 0;
	mov.u32 	%r437, %r436;
	mov.u32 	%r438, %r436;
	mov.u32 	%r439, %r436;
	mov.u32 	%r440, %r436;
	mov.u32 	%r429, %r436;
$L__BB1_6:
	mul.wide.u32 	%rd15, %r429, 4;
	add.s64 	%rd16, %rd2, %rd15;
	ld.global.u32 	%r16, [%rd16+4];
	shl.b32 	%r17, %r429, 5;
	mov.b32 	%r435, 0;
$L__BB1_7:
	.pragma "nounroll";
	shr.u32 	%r217, %r16, %r435;
	and.b32  	%r218, %r217, 1;
	setp.eq.b32 	%p4, %r218, 1;
	not.pred 	%p5, %p4;
	add.s32 	%r219, %r17, %r435;
	mul.lo.s32 	%r220, %r219, 5;
	mul.wide.u32 	%rd17, %r220, 4;
	add.s64 	%rd6, %rd5, %rd17;
	@%p5 bra 	$L__BB1_9;
	ld.global.u32 	%r221, [%rd6];
	xor.b32  	%r440, %r440, %r221;
	ld.global.u32 	%r222, [%rd6+4];
	xor.b32  	%r439, %r439, %r222;
	ld.global.u32 	%r223, [%rd6+8];
	xor.b32  	%r438, %r438, %r223;
	ld.global.u32 	%r224, [%rd6+12];
	xor.b32  	%r437, %r437, %r224;
	ld.global.u32 	%r225, [%rd6+16];
	xor.b32  	%r436, %r436, %r225;
$L__BB1_9:
	and.b32  	%r227, %r217, 2;
	setp.eq.s32 	%p6, %r227, 0;
	@%p6 bra 	$L__BB1_11;
	ld.global.u32 	%r228, [%rd6+20];
	xor.b32  	%r440, %r440, %r228;
	ld.global.u32 	%r229, [%rd6+24];
	xor.b32  	%r439, %r439, %r229;
	ld.global.u32 	%r230, [%rd6+28];
	xor.b32  	%r438, %r438, %r230;
	ld.global.u32 	%r231, [%rd6+32];
	xor.b32  	%r437, %r437, %r231;
	ld.global.u32 	%r232, [%rd6+36];
	xor.b32  	%r436, %r436, %r232;
$L__BB1_11:
	and.b32  	%r234, %r217, 4;
	setp.eq.s32 	%p7, %r234, 0;
	@%p7 bra 	$L__BB1_13;
	ld.global.u32 	%r235, [%rd6+40];
	xor.b32  	%r440, %r440, %r235;
	ld.global.u32 	%r236, [%rd6+44];
	xor.b32  	%r439, %r439, %r236;
	ld.global.u32 	%r237, [%rd6+48];
	xor.b32  	%r438, %r438, %r237;
	ld.global.u32 	%r238, [%rd6+52];
	xor.b32  	%r437, %r437, %r238;
	ld.global.u32 	%r239, [%rd6+56];
	xor.b32  	%r436, %r436, %r239;
$L__BB1_13:
	and.b32  	%r241, %r217, 8;
	setp.eq.s32 	%p8, %r241, 0;
	@%p8 bra 	$L__BB1_15;
	ld.global.u32 	%r242, [%rd6+60];
	xor.b32  	%r440, %r440, %r242;
	ld.global.u32 	%r243, [%rd6+64];
	xor.b32  	%r439, %r439, %r243;
	ld.global.u32 	%r244, [%rd6+68];
	xor.b32  	%r438, %r438, %r244;
	ld.global.u32 	%r245, [%rd6+72];
	xor.b32  	%r437, %r437, %r245;
	ld.global.u32 	%r246, [%rd6+76];
	xor.b32  	%r436, %r436, %r246;
$L__BB1_15:
	and.b32  	%r248, %r217, 16;
	setp.eq.s32 	%p9, %r248, 0;
	@%p9 bra 	$L__BB1_17;
	ld.global.u32 	%r249, [%rd6+80];
	xor.b32  	%r440, %r440, %r249;
	ld.global.u32 	%r250, [%rd6+84];
	xor.b32  	%r439, %r439, %r250;
	ld.global.u32 	%r251, [%rd6+88];
	xor.b32  	%r438, %r438, %r251;
	ld.global.u32 	%r252, [%rd6+92];
	xor.b32  	%r437, %r437, %r252;
	ld.global.u32 	%r253, [%rd6+96];
	xor.b32  	%r436, %r436, %r253;
$L__BB1_17:
	and.b32  	%r255, %r217, 32;
	setp.eq.s32 	%p10, %r255, 0;
	@%p10 bra 	$L__BB1_19;
	ld.global.u32 	%r256, [%rd6+100];
	xor.b32  	%r440, %r440, %r256;
	ld.global.u32 	%r257, [%rd6+104];
	xor.b32  	%r439, %r439, %r257;
	ld.global.u32 	%r258, [%rd6+108];
	xor.b32  	%r438, %r438, %r258;
	ld.global.u32 	%r259, [%rd6+112];
	xor.b32  	%r437, %r437, %r259;
	ld.global.u32 	%r260, [%rd6+116];
	xor.b32  	%r436, %r436, %r260;
$L__BB1_19:
	and.b32  	%r262, %r217, 64;
	setp.eq.s32 	%p11, %r262, 0;
	@%p11 bra 	$L__BB1_21;
	ld.global.u32 	%r263, [%rd6+120];
	xor.b32  	%r440, %r440, %r263;
	ld.global.u32 	%r264, [%rd6+124];
	xor.b32  	%r439, %r439, %r264;
	ld.global.u32 	%r265, [%rd6+128];
	xor.b32  	%r438, %r438, %r265;
	ld.global.u32 	%r266, [%rd6+132];
	xor.b32  	%r437, %r437, %r266;
	ld.global.u32 	%r267, [%rd6+136];
	xor.b32  	%r436, %r436, %r267;
$L__BB1_21:
	and.b32  	%r269, %r217, 128;
	setp.eq.s32 	%p12, %r269, 0;
	@%p12 bra 	$L__BB1_23;
	ld.global.u32 	%r270, [%rd6+140];
	xor.b32  	%r440, %r440, %r270;
	ld.global.u32 	%r271, [%rd6+144];
	xor.b32  	%r439, %r439, %r271;
	ld.global.u32 	%r272, [%rd6+148];
	xor.b32  	%r438, %r438, %r272;
	ld.global.u32 	%r273, [%rd6+152];
	xor.b32  	%r437, %r437, %r273;
	ld.global.u32 	%r274, [%rd6+156];
	xor.b32  	%r436, %r436, %r274;
$L__BB1_23:
	and.b32  	%r276, %r217, 256;
	setp.eq.s32 	%p13, %r276, 0;
	@%p13 bra 	$L__BB1_25;
	ld.global.u32 	%r277, [%rd6+160];
	xor.b32  	%r440, %r440, %r277;
	ld.global.u32 	%r278, [%rd6+164];
	xor.b32  	%r439, %r439, %r278;
	ld.global.u32 	%r279, [%rd6+168];
	xor.b32  	%r438, %r438, %r279;
	ld.global.u32 	%r280, [%rd6+172];
	xor.b32  	%r437, %r437, %r280;
	ld.global.u32 	%r281, [%rd6+176];
	xor.b32  	%r436, %r436, %r281;
$L__BB1_25:
	and.b32  	%r283, %r217, 512;
	setp.eq.s32 	%p14, %r283, 0;
	@%p14 bra 	$L__BB1_27;
	ld.global.u32 	%r284, [%rd6+180];
	xor.b32  	%r440, %r440, %r284;
	ld.global.u32 	%r285, [%rd6+184];
	xor.b32  	%r439, %r439, %r285;
	ld.global.u32 	%r286, [%rd6+188];
	xor.b32  	%r438, %r438, %r286;
	ld.global.u32 	%r287, [%rd6+192];
	xor.b32  	%r437, %r437, %r287;
	ld.global.u32 	%r288, [%rd6+196];
	xor.b32  	%r436, %r436, %r288;
$L__BB1_27:
	and.b32  	%r290, %r217, 1024;
	setp.eq.s32 	%p15, %r290, 0;
	@%p15 bra 	$L__BB1_29;
	ld.global.u32 	%r291, [%rd6+200];
	xor.b32  	%r440, %r440, %r291;
	ld.global.u32 	%r292, [%rd6+204];
	xor.b32  	%r439, %r439, %r292;
	ld.global.u32 	%r293, [%rd6+208];
	xor.b32  	%r438, %r438, %r293;
	ld.global.u32 	%r294, [%rd6+212];
	xor.b32  	%r437, %r437, %r294;
	ld.global.u32 	%r295, [%rd6+216];
	xor.b32  	%r436, %r436, %r295;
$L__BB1_29:
	and.b32  	%r297, %r217, 2048;
	setp.eq.s32 	%p16, %r297, 0;
	@%p16 bra 	$L__BB1_31;
	ld.global.u32 	%r298, [%rd6+220];
	xor.b32  	%r440, %r440, %r298;
	ld.global.u32 	%r299, [%rd6+224];
	xor.b32  	%r439, %r439, %r299;
	ld.global.u32 	%r300, [%rd6+228];
	xor.b32  	%r438, %r438, %r300;
	ld.global.u32 	%r301, [%rd6+232];
	xor.b32  	%r437, %r437, %r301;
	ld.global.u32 	%r302, [%rd6+236];
	xor.b32  	%r436, %r436, %r302;
$L__BB1_31:
	and.b32  	%r304, %r217, 4096;
	setp.eq.s32 	%p17, %r304, 0;
	@%p17 bra 	$L__BB1_33;
	ld.global.u32 	%r305, [%rd6+240];
	xor.b32  	%r440, %r440, %r305;
	ld.global.u32 	%r306, [%rd6+244];
	xor.b32  	%r439, %r439, %r306;
	ld.global.u32 	%r307, [%rd6+248];
	xor.b32  	%r438, %r438, %r307;
	ld.global.u32 	%r308, [%rd6+252];
	xor.b32  	%r437, %r437, %r308;
	ld.global.u32 	%r309, [%rd6+256];
	xor.b32  	%r436, %r436, %r309;
$L__BB1_33:
	and.b32  	%r311, %r217, 8192;
	setp.eq.s32 	%p18, %r311, 0;
	@%p18 bra 	$L__BB1_35;
	ld.global.u32 	%r312, [%rd6+260];
	xor.b32  	%r440, %r440, %r312;
	ld.global.u32 	%r313, [%rd6+264];
	xor.b32  	%r439, %r439, %r313;
	ld.global.u32 	%r314, [%rd6+268];
	xor.b32  	%r438, %r438, %r314;
	ld.global.u32 	%r315, [%rd6+272];
	xor.b32  	%r437, %r437, %r315;
	ld.global.u32 	%r316, [%rd6+276];
	xor.b32  	%r436, %r436, %r316;
$L__BB1_35:
	and.b32  	%r318, %r217, 16384;
	setp.eq.s32 	%p19, %r318, 0;
	@%p19 bra 	$L__BB1_37;
	ld.global.u32 	%r319, [%rd6+280];
	xor.b32  	%r440, %r440, %r319;
	ld.global.u32 	%r320, [%rd6+284];
	xor.b32  	%r439, %r439, %r320;
	ld.global.u32 	%r321, [%rd6+288];
	xor.b32  	%r438, %r438, %r321;
	ld.global.u32 	%r322, [%rd6+292];
	xor.b32  	%r437, %r437, %r322;
	ld.global.u32 	%r323, [%rd6+296];
	xor.b32  	%r436, %r436, %r323;
$L__BB1_37:
	and.b32  	%r325, %r217, 32768;
	setp.eq.s32 	%p20, %r325, 0;
	@%p20 bra 	$L__BB1_39;
	ld.global.u32 	%r326, [%rd6+300];
	xor.b32  	%r440, %r440, %r326;
	ld.global.u32 	%r327, [%rd6+304];
	xor.b32  	%r439, %r439, %r327;
	ld.global.u32 	%r328, [%rd6+308];
	xor.b32  	%r438, %r438, %r328;
	ld.global.u32 	%r329, [%rd6+312];
	xor.b32  	%r437, %r437, %r329;
	ld.global.u32 	%r330, [%rd6+316];
	xor.b32  	%r436, %r436, %r330;
$L__BB1_39:
	add.s32 	%r435, %r435, 16;
	setp.ne.s32 	%p21, %r435, 32;
	@%p21 bra 	$L__BB1_7;
	mad.lo.s32 	%r331, %r429, -31, %r17;
	add.s32 	%r429, %r331, 1;
	setp.ne.s32 	%p22, %r429, 5;
	@%p22 bra 	$L__BB1_6;
	st.global.u32 	[%rd2+4], %r440;
	st.global.u32 	[%rd2+8], %r439;
	st.global.u32 	[%rd2+12], %r438;
	st.global.u32 	[%rd2+16], %r437;
	st.global.u32 	[%rd2+20], %r436;
	add.s32 	%r423, %r423, 1;
	setp.lt.u32 	%p23, %r423, %r8;
	@%p23 bra 	$L__BB1_5;
$L__BB1_42:
	shr.u64 	%rd7, %rd20, 2;
	add.s32 	%r422, %r422, 1;
	setp.gt.u64 	%p24, %rd20, 3;
	mov.u64 	%rd20, %rd7;
	@%p24 bra 	$L__BB1_3;
$L__BB1_43:
	mov.b64 	%rd18, 0;
	st.global.u64 	[%rd2+40], %rd18;
	shr.u32 	%r332, %r440, 2;
	xor.b32  	%r333, %r332, %r440;
	shl.b32 	%r334, %r436, 4;
	shl.b32 	%r335, %r333, 1;
	xor.b32  	%r336, %r335, %r334;
	xor.b32  	%r337, %r336, %r333;
	xor.b32  	%r338, %r337, %r436;
	add.s32 	%r339, %r338, 832457172;
	shr.u32 	%r340, %r439, 2;
	xor.b32  	%r341, %r340, %r439;
	st.global.v2.u32 	[%rd2+8], {%r437, %r436};
	shl.b32 	%r342, %r338, 4;
	shl.b32 	%r343, %r341, 1;
	xor.b32  	%r344, %r343, %r342;
	xor.b32  	%r345, %r344, %r341;
	xor.b32  	%r346, %r345, %r338;
	st.global.v2.u32 	[%rd2+16], {%r338, %r346};
	mov.b32 	%r347, 832819609;
	st.global.v2.u32 	[%rd2], {%r347, %r438};
	add.s32 	%r348, %r346, 832819609;
	cvt.rn.f32.u32 	%f7, %r339;
	fma.rn.f32 	%f8, %f7, 0f2F800000, 0f2F000000;
	cvt.rn.f32.u32 	%f9, %r348;
	fma.rn.f32 	%f10, %f9, 0f30C90FDB, 0f30490FDB;
	setp.lt.f32 	%p25, %f8, 0f00800000;
	mul.f32 	%f11, %f8, 0f4B000000;
	selp.f32 	%f12, %f11, %f8, %p25;
	selp.f32 	%f13, 0fC1B80000, 0f00000000, %p25;
	mov.b32 	%r349, %f12;
	add.s32 	%r350, %r349, -1059760811;
	and.b32  	%r351, %r350, -8388608;
	sub.s32 	%r352, %r349, %r351;
	mov.b32 	%f14, %r352;
	cvt.rn.f32.s32 	%f15, %r351;
	fma.rn.f32 	%f16, %f15, 0f34000000, %f13;
	add.f32 	%f17, %f14, 0fBF800000;
	fma.rn.f32 	%f18, %f17, 0fBE055027, 0f3E1039F6;
	fma.rn.f32 	%f19, %f18, %f17, 0fBDF8CDCC;
	fma.rn.f32 	%f20, %f19, %f17, 0f3E0F2955;
	fma.rn.f32 	%f21, %f20, %f17, 0fBE2AD8B9;
	fma.rn.f32 	%f22, %f21, %f17, 0f3E4CED0B;
	fma.rn.f32 	%f23, %f22, %f17, 0fBE7FFF22;
	fma.rn.f32 	%f24, %f23, %f17, 0f3EAAAA78;
	fma.rn.f32 	%f25, %f24, %f17, 0fBF000000;
	mul.f32 	%f26, %f17, %f25;
	fma.rn.f32 	%f27, %f26, %f17, %f17;
	fma.rn.f32 	%f28, %f16, 0f3F317218, %f27;
	setp.gt.u32 	%p26, %r349, 2139095039;
	fma.rn.f32 	%f29, %f12, 0f7F800000, 0f7F800000;
	selp.f32 	%f30, %f29, %f28, %p26;
	setp.eq.f32 	%p27, %f12, 0f00000000;
	mul.f32 	%f31, %f30, 0fC0000000;
	selp.f32 	%f32, 0f7F800000, %f31, %p27;
	sqrt.rn.f32 	%f33, %f32;
	sin.approx.f32 	%f34, %f10;
	cos.approx.f32 	%f35, %f10;
	mul.f32 	%f36, %f33, %f34;
	mul.f32 	%f37, %f33, %f35;
	st.global.f32 	[%rd2+32], %f37;
	mov.b32 	%r353, 0;
	mov.b32 	%r354, 1;
	st.global.v2.u32 	[%rd2+24], {%r354, %r353};
	mul.f32 	%f38, %f36, 0f3C23D70A;
	cvta.to.global.u64 	%rd19, %rd9;
	mad.lo.s64 	%rd8, %rd1, 12, %rd19;
	st.global.f32 	[%rd8], %f38;
	ld.global.u32 	%r355, [%rd2+24];
	setp.eq.s32 	%p28, %r355, 1;
	@%p28 bra 	$L__BB1_45;
	ld.global.v2.u32 	{%r356, %r357}, [%rd2];
	shr.u32 	%r358, %r357, 2;
	xor.b32  	%r359, %r358, %r357;
	ld.global.v2.u32 	{%r360, %r361}, [%rd2+8];
	ld.global.v2.u32 	{%r362, %r363}, [%rd2+16];
	shl.b32 	%r364, %r363, 4;
	shl.b32 	%r365, %r359, 1;
	xor.b32  	%r366, %r365, %r364;
	xor.b32  	%r367, %r366, %r359;
	xor.b32  	%r368, %r367, %r363;
	add.s32 	%r369, %r356, %r368;
	add.s32 	%r370, %r369, 362437;
	shr.u32 	%r371, %r360, 2;
	xor.b32  	%r372, %r371, %r360;
	st.global.v2.u32 	[%rd2+8], {%r362, %r363};
	shl.b32 	%r373, %r368, 4;
	shl.b32 	%r374, %r372, 1;
	xor.b32  	%r375, %r374, %r373;
	xor.b32  	%r376, %r375, %r372;
	xor.b32  	%r377, %r376, %r368;
	st.global.v2.u32 	[%rd2+16], {%r368, %r377};
	add.s32 	%r378, %r356, 724874;
	st.global.v2.u32 	[%rd2], {%r378, %r361};
	add.s32 	%r379, %r377, %r378;
	cvt.rn.f32.u32 	%f39, %r370;
	fma.rn.f32 	%f40, %f39, 0f2F800000, 0f2F000000;
	cvt.rn.f32.u32 	%f41, %r379;
	fma.rn.f32 	%f42, %f41, 0f30C90FDB, 0f30490FDB;
	setp.lt.f32 	%p29, %f40, 0f00800000;
	mul.f32 	%f43, %f40, 0f4B000000;
	selp.f32 	%f44, %f43, %f40, %p29;
	selp.f32 	%f45, 0fC1B80000, 0f00000000, %p29;
	mov.b32 	%r380, %f44;
	add.s32 	%r381, %r380, -1059760811;
	and.b32  	%r382, %r381, -8388608;
	sub.s32 	%r383, %r380, %r382;
	mov.b32 	%f46, %r383;
	cvt.rn.f32.s32 	%f47, %r382;
	fma.rn.f32 	%f48, %f47, 0f34000000, %f45;
	add.f32 	%f49, %f46, 0fBF800000;
	fma.rn.f32 	%f50, %f49, 0fBE055027, 0f3E1039F6;
	fma.rn.f32 	%f51, %f50, %f49, 0fBDF8CDCC;
	fma.rn.f32 	%f52, %f51, %f49, 0f3E0F2955;
	fma.rn.f32 	%f53, %f52, %f49, 0fBE2AD8B9;
	fma.rn.f32 	%f54, %f53, %f49, 0f3E4CED0B;
	fma.rn.f32 	%f55, %f54, %f49, 0fBE7FFF22;
	fma.rn.f32 	%f56, %f55, %f49, 0f3EAAAA78;
	fma.rn.f32 	%f57, %f56, %f49, 0fBF000000;
	mul.f32 	%f58, %f49, %f57;
	fma.rn.f32 	%f59, %f58, %f49, %f49;
	fma.rn.f32 	%f60, %f48, 0f3F317218, %f59;
	setp.gt.u32 	%p30, %r380, 2139095039;
	fma.rn.f32 	%f61, %f44, 0f7F800000, 0f7F800000;
	selp.f32 	%f62, %f61, %f60, %p30;
	setp.eq.f32 	%p31, %f44, 0f00000000;
	mul.f32 	%f63, %f62, 0fC0000000;
	selp.f32 	%f64, 0f7F800000, %f63, %p31;
	sqrt.rn.f32 	%f65, %f64;
	sin.approx.f32 	%f66, %f42;
	cos.approx.f32 	%f67, %f42;
	mul.f32 	%f101, %f65, %f66;
	mul.f32 	%f68, %f65, %f67;
	st.global.f32 	[%rd2+32], %f68;
	mov.b32 	%r384, 1;
	st.global.u32 	[%rd2+24], %r384;
	bra.uni 	$L__BB1_46;
$L__BB1_45:
	mov.b32 	%r385, 0;
	st.global.u32 	[%rd2+24], %r385;
	ld.global.f32 	%f101, [%rd2+32];
$L__BB1_46:
	mul.f32 	%f69, %f101, 0f3C23D70A;
	st.global.f32 	[%rd8+4], %f69;
	ld.global.u32 	%r386, [%rd2+24];
	setp.eq.s32 	%p32, %r386, 1;
	@%p32 bra 	$L__BB1_48;
	ld.global.v2.u32 	{%r387, %r388}, [%rd2];
	shr.u32 	%r389, %r388, 2;
	xor.b32  	%r390, %r389, %r388;
	ld.global.v2.u32 	{%r391, %r392}, [%rd2+8];
	ld.global.v2.u32 	{%r393, %r394}, [%rd2+16];
	shl.b32 	%r395, %r394, 4;
	shl.b32 	%r396, %r390, 1;
	xor.b32  	%r397, %r396, %r395;
	xor.b32  	%r398, %r397, %r390;
	xor.b32  	%r399, %r398, %r394;
	add.s32 	%r400, %r387, %r399;
	add.s32 	%r401, %r400, 362437;
	shr.u32 	%r402, %r391, 2;
	xor.b32  	%r403, %r402, %r391;
	st.global.v2.u32 	[%rd2+8], {%r393, %r394};
	shl.b32 	%r404, %r399, 4;
	shl.b32 	%r405, %r403, 1;
	xor.b32  	%r406, %r405, %r404;
	xor.b32  	%r407, %r406, %r403;
	xor.b32  	%r408, %r407, %r399;
	st.global.v2.u32 	[%rd2+16], {%r399, %r408};
	add.s32 	%r409, %r387, 724874;
	st.global.v2.u32 	[%rd2], {%r409, %r392};
	add.s32 	%r410, %r408, %r409;
	cvt.rn.f32.u32 	%f70, %r401;
	fma.rn.f32 	%f71, %f70, 0f2F800000, 0f2F000000;
	cvt.rn.f32.u32 	%f72, %r410;
	fma.rn.f32 	%f73, %f72, 0f30C90FDB, 0f30490FDB;
	setp.lt.f32 	%p33, %f71, 0f00800000;
	mul.f32 	%f74, %f71, 0f4B000000;
	selp.f32 	%f75, %f74, %f71, %p33;
	selp.f32 	%f76, 0fC1B80000, 0f00000000, %p33;
	mov.b32 	%r411, %f75;
	add.s32 	%r412, %r411, -1059760811;
	and.b32  	%r413, %r412, -8388608;
	sub.s32 	%r414, %r411, %r413;
	mov.b32 	%f77, %r414;
	cvt.rn.f32.s32 	%f78, %r413;
	fma.rn.f32 	%f79, %f78, 0f34000000, %f76;
	add.f32 	%f80, %f77, 0fBF800000;
	fma.rn.f32 	%f81, %f80, 0fBE055027, 0f3E1039F6;
	fma.rn.f32 	%f82, %f81, %f80, 0fBDF8CDCC;
	fma.rn.f32 	%f83, %f82, %f80, 0f3E0F2955;
	fma.rn.f32 	%f84, %f83, %f80, 0fBE2AD8B9;
	fma.rn.f32 	%f85, %f84, %f80, 0f3E4CED0B;
	fma.rn.f32 	%f86, %f85, %f80, 0fBE7FFF22;
	fma.rn.f32 	%f87, %f86, %f80, 0f3EAAAA78;
	fma.rn.f32 	%f88, %f87, %f80, 0fBF000000;
	mul.f32 	%f89, %f80, %f88;
	fma.rn.f32 	%f90, %f89, %f80, %f80;
	fma.rn.f32 	%f91, %f79, 0f3F317218, %f90;
	setp.gt.u32 	%p34, %r411, 2139095039;
	fma.rn.f32 	%f92, %f75, 0f7F800000, 0f7F800000;
	selp.f32 	%f93, %f92, %f91, %p34;
	setp.eq.f32 	%p35, %f75, 0f00000000;
	mul.f32 	%f94, %f93, 0fC0000000;
	selp.f32 	%f95, 0f7F800000, %f94, %p35;
	sqrt.rn.f32 	%f96, %f95;
	sin.approx.f32 	%f97, %f73;
	cos.approx.f32 	%f98, %f73;
	mul.f32 	%f102, %f96, %f97;
	mul.f32 	%f99, %f96, %f98;
	st.global.f32 	[%rd2+32], %f99;
	mov.b32 	%r415, 1;
	st.global.u32 	[%rd2+24], %r415;
	bra.uni 	$L__BB1_49;
$L__BB1_48:
	mov.b32 	%r416, 0;
	st.global.u32 	[%rd2+24], %r416;
	ld.global.f32 	%f102, [%rd2+32];
$L__BB1_49:
	mul.f32 	%f100, %f102, 0f3C23D70A;
	st.global.f32 	[%rd8+8], %f100;
$L__BB1_50:
	ret;

}
	// .globl	_Z11zero_forcesP6float3i
.visible .entry _Z11zero_forcesP6float3i(
	.param .u64 .ptr .align 1 _Z11zero_forcesP6float3i_param_0,
	.param .u32 _Z11zero_forcesP6float3i_param_1
)
{
	.reg .pred 	%p<2>;
	.reg .b32 	%r<7>;
	.reg .b64 	%rd<5>;

	ld.param.u64 	%rd1, [_Z11zero_forcesP6float3i_param_0];
	ld.param.u32 	%r2, [_Z11zero_forcesP6float3i_param_1];
	mov.u32 	%r3, %ctaid.x;
	mov.u32 	%r4, %ntid.x;
	mov.u32 	%r5, %tid.x;
	mad.lo.s32 	%r1, %r3, %r4, %r5;
	setp.ge.s32 	%p1, %r1, %r2;
	@%p1 bra 	$L__BB2_2;
	cvta.to.global.u64 	%rd2, %rd1;
	mul.wide.s32 	%rd3, %r1, 12;
	add.s64 	%rd4, %rd2, %rd3;
	mov.b32 	%r6, 0;
	st.global.u32 	[%rd4], %r6;
	st.global.u32 	[%rd4+4], %r6;
	st.global.u32 	[%rd4+8], %r6;
$L__BB2_2:
	ret;

}
	// .globl	_Z19build_neighbor_listP6float3PiS1_fi
.visible .entry _Z19build_neighbor_listP6float3PiS1_fi(
	.param .u64 .ptr .align 1 _Z19build_neighbor_listP6float3PiS1_fi_param_0,
	.param .u64 .ptr .align 1 _Z19build_neighbor_listP6float3PiS1_fi_param_1,
	.param .u64 .ptr .align 1 _Z19build_neighbor_listP6float3PiS1_fi_param_2,
	.param .f32 _Z19build_neighbor_listP6float3PiS1_fi_param_3,
	.param .u32 _Z19build_neighbor_listP6float3PiS1_fi_param_4
)
{
	.reg .pred 	%p<14>;
	.reg .b32 	%r<20>;
	.reg .b32 	%f<28>;
	.reg .b64 	%rd<15>;

	ld.param.u64 	%rd5, [_Z19build_neighbor_listP6float3PiS1_fi_param_0];
	ld.param.u64 	%rd3, [_Z19build_neighbor_listP6float3PiS1_fi_param_1];
	ld.param.u64 	%rd4, [_Z19build_neighbor_listP6float3PiS1_fi_param_2];
	ld.param.f32 	%f6, [_Z19build_neighbor_listP6float3PiS1_fi_param_3];
	ld.param.u32 	%r9, [_Z19build_neighbor_listP6float3PiS1_fi_param_4];
	cvta.to.global.u64 	%rd1, %rd5;
	mov.u32 	%r10, %ctaid.x;
	mov.u32 	%r11, %ntid.x;
	mov.u32 	%r12, %tid.x;
	mad.lo.s32 	%r1, %r10, %r11, %r12;
	setp.ge.s32 	%p1, %r1, %r9;
	@%p1 bra 	$L__BB3_8;
	setp.lt.s32 	%p2, %r9, 1;
	mov.b32 	%r17, 0;
	@%p2 bra 	$L__BB3_7;
	mul.wide.s32 	%rd6, %r1, 12;
	add.s64 	%rd7, %rd1, %rd6;
	ld.global.f32 	%f1, [%rd7];
	ld.global.f32 	%f2, [%rd7+4];
	ld.global.f32 	%f3, [%rd7+8];
	mul.f32 	%f4, %f6, 0f3F000000;
	mul.f32 	%f5, %f6, 0fBF000000;
	shl.b32 	%r2, %r1, 7;
	cvta.to.global.u64 	%rd2, %rd3;
	mov.b32 	%r16, 0;
	mov.u32 	%r17, %r16;
$L__BB3_3:
	setp.eq.s32 	%p3, %r1, %r16;
	@%p3 bra 	$L__BB3_6;
	mul.wide.u32 	%rd8, %r16, 12;
	add.s64 	%rd9, %rd1, %rd8;
	ld.global.f32 	%f7, [%rd9];
	sub.f32 	%f8, %f1, %f7;
	setp.gt.f32 	%p4, %f8, %f4;
	sub.f32 	%f9, %f8, %f6;
	setp.lt.f32 	%p5, %f8, %f5;
	add.f32 	%f10, %f6, %f8;
	selp.f32 	%f11, %f10, %f8, %p5;
	selp.f32 	%f12, %f9, %f11, %p4;
	ld.global.f32 	%f13, [%rd9+4];
	sub.f32 	%f14, %f2, %f13;
	setp.gt.f32 	%p6, %f14, %f4;
	sub.f32 	%f15, %f14, %f6;
	setp.lt.f32 	%p7, %f14, %f5;
	add.f32 	%f16, %f6, %f14;
	selp.f32 	%f17, %f16, %f14, %p7;
	selp.f32 	%f18, %f15, %f17, %p6;
	ld.global.f32 	%f19, [%rd9+8];
	sub.f32 	%f20, %f3, %f19;
	setp.gt.f32 	%p8, %f20, %f4;
	sub.f32 	%f21, %f20, %f6;
	setp.lt.f32 	%p9, %f20, %f5;
	add.f32 	%f22, %f6, %f20;
	selp.f32 	%f23, %f22, %f20, %p9;
	selp.f32 	%f24, %f21, %f23, %p8;
	mul.f32 	%f25, %f18, %f18;
	fma.rn.f32 	%f26, %f12, %f12, %f25;
	fma.rn.f32 	%f27, %f24, %f24, %f26;
	setp.geu.f32 	%p10, %f27, 0f40FAE147;
	@%p10 bra 	$L__BB3_6;
	add.s32 	%r15, %r2, %r17;
	mul.wide.s32 	%rd10, %r15, 4;
	add.s64 	%rd11, %rd2, %rd10;
	st.global.u32 	[%rd11], %r16;
	add.s32 	%r17, %r17, 1;
$L__BB3_6:
	add.s32 	%r16, %r16, 1;
	setp.lt.s32 	%p11, %r16, %r9;
	setp.lt.s32 	%p12, %r17, 128;
	and.pred  	%p13, %p11, %p12;
	@%p13 bra 	$L__BB3_3;
$L__BB3_7:
	cvta.to.global.u64 	%rd12, %rd4;
	mul.wide.s32 	%rd13, %r1, 4;
	add.s64 	%rd14, %rd12, %rd13;
	st.global.u32 	[%rd14], %r17;
$L__BB3_8:
	ret;

}
	// .globl	_Z18compute_forces_nblP6float3S0_PiS1_fPfi
.visible .entry _Z18compute_forces_nblP6float3S0_PiS1_fPfi(
	.param .u64 .ptr .align 1 _Z18compute_forces_nblP6float3S0_PiS1_fPfi_param_0,
	.param .u64 .ptr .align 1 _Z18compute_forces_nblP6float3S0_PiS1_fPfi_param_1,
	.param .u64 .ptr .align 1 _Z18compute_forces_nblP6float3S0_PiS1_fPfi_param_2,
	.param .u64 .ptr .align 1 _Z18compute_forces_nblP6float3S0_PiS1_fPfi_param_3,
	.param .f32 _Z18compute_forces_nblP6float3S0_PiS1_fPfi_param_4,
	.param .u64 .ptr .align 1 _Z18compute_forces_nblP6float3S0_PiS1_fPfi_param_5,
	.param .u32 _Z18compute_forces_nblP6float3S0_PiS1_fPfi_param_6
)
{
	.reg .pred 	%p<28>;
	.reg .b32 	%r<26>;
	.reg .b32 	%f<171>;
	.reg .b64 	%rd<28>;

	ld.param.u64 	%rd7, [_Z18compute_forces_nblP6float3S0_PiS1_fPfi_param_0];
	ld.param.u64 	%rd4, [_Z18compute_forces_nblP6float3S0_PiS1_fPfi_param_1];
	ld.param.u64 	%rd8, [_Z18compute_forces_nblP6float3S0_PiS1_fPfi_param_2];
	ld.param.u64 	%rd5, [_Z18compute_forces_nblP6float3S0_PiS1_fPfi_param_3];
	ld.param.f32 	%f59, [_Z18compute_forces_nblP6float3S0_PiS1_fPfi_param_4];
	ld.param.u64 	%rd6, [_Z18compute_forces_nblP6float3S0_PiS1_fPfi_param_5];
	ld.param.u32 	%r11, [_Z18compute_forces_nblP6float3S0_PiS1_fPfi_param_6];
	cvta.to.global.u64 	%rd1, %rd8;
	cvta.to.global.u64 	%rd2, %rd7;
	mov.u32 	%r12, %ctaid.x;
	mov.u32 	%r13, %ntid.x;
	mov.u32 	%r14, %tid.x;
	mad.lo.s32 	%r1, %r12, %r13, %r14;
	setp.ge.s32 	%p1, %r1, %r11;
	@%p1 bra 	$L__BB4_14;
	cvta.to.global.u64 	%rd9, %rd5;
	mul.wide.s32 	%rd10, %r1, 12;
	add.s64 	%rd11, %rd2, %rd10;
	ld.global.f32 	%f1, [%rd11];
	ld.global.f32 	%f2, [%rd11+4];
	ld.global.f32 	%f3, [%rd11+8];
	mul.wide.s32 	%rd12, %r1, 4;
	add.s64 	%rd13, %rd9, %rd12;
	ld.global.u32 	%r2, [%rd13];
	setp.lt.s32 	%p2, %r2, 1;
	mov.f32 	%f147, 0f00000000;
	mov.f32 	%f148, %f147;
	mov.f32 	%f149, %f147;
	mov.f32 	%f170, %f147;
	@%p2 bra 	$L__BB4_13;
	shl.b32 	%r23, %r1, 7;
	mul.f32 	%f4, %f59, 0f3F000000;
	mul.f32 	%f5, %f59, 0fBF000000;
	setp.eq.s32 	%p3, %r2, 1;
	mov.f32 	%f150, 0f00000000;
	mov.b32 	%r25, 0;
	mov.f32 	%f149, %f150;
	mov.f32 	%f148, %f150;
	mov.f32 	%f147, %f150;
	@%p3 bra 	$L__BB4_9;
	and.b32  	%r16, %r2, 2147483646;
	neg.s32 	%r24, %r16;
	mov.f32 	%f150, 0f00000000;
$L__BB4_4:
	mul.wide.s32 	%rd14, %r23, 4;
	add.s64 	%rd15, %rd1, %rd14;
	add.s64 	%rd3, %rd15, 4;
	ld.global.u32 	%r17, [%rd15];
	mul.wide.s32 	%rd16, %r17, 12;
	add.s64 	%rd17, %rd2, %rd16;
	ld.global.f32 	%f64, [%rd17];
	sub.f32 	%f65, %f1, %f64;
	setp.gt.f32 	%p4, %f65, %f4;
	sub.f32 	%f66, %f65, %f59;
	setp.lt.f32 	%p5, %f65, %f5;
	add.f32 	%f67, %f59, %f65;
	selp.f32 	%f68, %f67, %f65, %p5;
	selp.f32 	%f10, %f66, %f68, %p4;
	ld.global.f32 	%f69, [%rd17+4];
	sub.f32 	%f70, %f2, %f69;
	setp.gt.f32 	%p6, %f70, %f4;
	sub.f32 	%f71, %f70, %f59;
	setp.lt.f32 	%p7, %f70, %f5;
	add.f32 	%f72, %f59, %f70;
	selp.f32 	%f73, %f72, %f70, %p7;
	selp.f32 	%f11, %f71, %f73, %p6;
	ld.global.f32 	%f74, [%rd17+8];
	sub.f32 	%f75, %f3, %f74;
	setp.gt.f32 	%p8, %f75, %f4;
	sub.f32 	%f76, %f75, %f59;
	setp.lt.f32 	%p9, %f75, %f5;
	add.f32 	%f77, %f59, %f75;
	selp.f32 	%f78, %f77, %f75, %p9;
	selp.f32 	%f12, %f76, %f78, %p8;
	mul.f32 	%f79, %f11, %f11;
	fma.rn.f32 	%f80, %f10, %f10, %f79;
	fma.rn.f32 	%f13, %f12, %f12, %f80;
	setp.geu.f32 	%p10, %f13, 0f40C80000;
	@%p10 bra 	$L__BB4_6;
	rcp.rn.f32 	%f81, %f13;
	mul.f32 	%f82, %f81, %f81;
	mul.f32 	%f83, %f81, %f82;
	mul.f32 	%f84, %f83, %f83;
	mul.f32 	%f85, %f81, 0f41C00000;
	add.f32 	%f86, %f84, %f84;
	sub.f32 	%f87, %f86, %f83;
	mul.f32 	%f88, %f85, %f87;
	fma.rn.f32 	%f147, %f10, %f88, %f147;
	fma.rn.f32 	%f148, %f11, %f88, %f148;
	fma.rn.f32 	%f149, %f12, %f88, %f149;
	sub.f32 	%f89, %f84, %f83;
	fma.rn.f32 	%f150, %f89, 0f40800000, %f150;
$L__BB4_6:
	ld.global.u32 	%r18, [%rd3];
	mul.wide.s32 	%rd18, %r18, 12;
	add.s64 	%rd19, %rd2, %rd18;
	ld.global.f32 	%f90, [%rd19];
	sub.f32 	%f91, %f1, %f90;
	setp.gt.f32 	%p11, %f91, %f4;
	sub.f32 	%f92, %f91, %f59;
	setp.lt.f32 	%p12, %f91, %f5;
	add.f32 	%f93, %f59, %f91;
	selp.f32 	%f94, %f93, %f91, %p12;
	selp.f32 	%f22, %f92, %f94, %p11;
	ld.global.f32 	%f95, [%rd19+4];
	sub.f32 	%f96, %f2, %f95;
	setp.gt.f32 	%p13, %f96, %f4;
	sub.f32 	%f97, %f96, %f59;
	setp.lt.f32 	%p14, %f96, %f5;
	add.f32 	%f98, %f59, %f96;
	selp.f32 	%f99, %f98, %f96, %p14;
	selp.f32 	%f23, %f97, %f99, %p13;
	ld.global.f32 	%f100, [%rd19+8];
	sub.f32 	%f101, %f3, %f100;
	setp.gt.f32 	%p15, %f101, %f4;
	sub.f32 	%f102, %f101, %f59;
	setp.lt.f32 	%p16, %f101, %f5;
	add.f32 	%f103, %f59, %f101;
	selp.f32 	%f104, %f103, %f101, %p16;
	selp.f32 	%f24, %f102, %f104, %p15;
	mul.f32 	%f105, %f23, %f23;
	fma.rn.f32 	%f106, %f22, %f22, %f105;
	fma.rn.f32 	%f25, %f24, %f24, %f106;
	setp.geu.f32 	%p17, %f25, 0f40C80000;
	@%p17 bra 	$L__BB4_8;
	rcp.rn.f32 	%f107, %f25;
	mul.f32 	%f108, %f107, %f107;
	mul.f32 	%f109, %f107, %f108;
	mul.f32 	%f110, %f109, %f109;
	mul.f32 	%f111, %f107, 0f41C00000;
	add.f32 	%f112, %f110, %f110;
	sub.f32 	%f113, %f112, %f109;
	mul.f32 	%f114, %f111, %f113;
	fma.rn.f32 	%f147, %f22, %f114, %f147;
	fma.rn.f32 	%f148, %f23, %f114, %f148;
	fma.rn.f32 	%f149, %f24, %f114, %f149;
	sub.f32 	%f115, %f110, %f109;
	fma.rn.f32 	%f150, %f115, 0f40800000, %f150;
$L__BB4_8:
	and.b32  	%r25, %r2, 2147483646;
	add.s32 	%r24, %r24, 2;
	add.s32 	%r23, %r23, 2;
	setp.ne.s32 	%p18, %r24, 0;
	@%p18 bra 	$L__BB4_4;
$L__BB4_9:
	and.b32  	%r19, %r2, 1;
	setp.eq.b32 	%p19, %r19, 1;
	not.pred 	%p20, %p19;
	@%p20 bra 	$L__BB4_12;
	shl.b32 	%r20, %r1, 7;
	add.s32 	%r21, %r20, %r25;
	mul.wide.s32 	%rd20, %r21, 4;
	add.s64 	%rd21, %rd1, %rd20;
	ld.global.u32 	%r22, [%rd21];
	mul.wide.s32 	%rd22, %r22, 12;
	add.s64 	%rd23, %rd2, %rd22;
	ld.global.f32 	%f116, [%rd23];
	sub.f32 	%f117, %f1, %f116;
	setp.gt.f32 	%p21, %f117, %f4;
	sub.f32 	%f118, %f117, %f59;
	setp.lt.f32 	%p22, %f117, %f5;
	add.f32 	%f119, %f59, %f117;
	selp.f32 	%f120, %f119, %f117, %p22;
	selp.f32 	%f42, %f118, %f120, %p21;
	ld.global.f32 	%f121, [%rd23+4];
	sub.f32 	%f122, %f2, %f121;
	setp.gt.f32 	%p23, %f122, %f4;
	sub.f32 	%f123, %f122, %f59;
	setp.lt.f32 	%p24, %f122, %f5;
	add.f32 	%f124, %f59, %f122;
	selp.f32 	%f125, %f124, %f122, %p24;
	selp.f32 	%f43, %f123, %f125, %p23;
	ld.global.f32 	%f126, [%rd23+8];
	sub.f32 	%f127, %f3, %f126;
	setp.gt.f32 	%p25, %f127, %f4;
	sub.f32 	%f128, %f127, %f59;
	setp.lt.f32 	%p26, %f127, %f5;
	add.f32 	%f129, %f59, %f127;
	selp.f32 	%f130, %f129, %f127, %p26;
	selp.f32 	%f44, %f128, %f130, %p25;
	mul.f32 	%f131, %f43, %f43;
	fma.rn.f32 	%f132, %f42, %f42, %f131;
	fma.rn.f32 	%f45, %f44, %f44, %f132;
	setp.geu.f32 	%p27, %f45, 0f40C80000;
	@%p27 bra 	$L__BB4_12;
	rcp.rn.f32 	%f133, %f45;
	mul.f32 	%f134, %f133, %f133;
	mul.f32 	%f135, %f133, %f134;
	mul.f32 	%f136, %f135, %f135;
	mul.f32 	%f137, %f133, 0f41C00000;
	add.f32 	%f138, %f136, %f136;
	sub.f32 	%f139, %f138, %f135;
	mul.f32 	%f140, %f137, %f139;
	fma.rn.f32 	%f147, %f42, %f140, %f147;
	fma.rn.f32 	%f148, %f43, %f140, %f148;
	fma.rn.f32 	%f149, %f44, %f140, %f149;
	sub.f32 	%f141, %f136, %f135;
	fma.rn.f32 	%f150, %f141, 0f40800000, %f150;
$L__BB4_12:
	mul.f32 	%f170, %f150, 0f3F000000;
$L__BB4_13:
	cvta.to.global.u64 	%rd24, %rd4;
	mul.wide.s32 	%rd25, %r1, 12;
	add.s64 	%rd26, %rd24, %rd25;
	st.global.f32 	[%rd26], %f147;
	st.global.f32 	[%rd26+4], %f148;
	st.global.f32 	[%rd26+8], %f149;
	cvta.to.global.u64 	%rd27, %rd6;
	atom.global.add.f32 	%f142, [%rd27], %f170;
$L__BB4_14:
	ret;

}
	// .globl	_Z11verlet_stepP6float3S0_S0_ffi
.visible .entry _Z11verlet_stepP6float3S0_S0_ffi(
	.param .u64 .ptr .align 1 _Z11verlet_stepP6float3S0_S0_ffi_param_0,
	.param .u64 .ptr .align 1 _Z11verlet_stepP6float3S0_S0_ffi_param_1,
	.param .u64 .ptr .align 1 _Z11verlet_stepP6float3S0_S0_ffi_param_2,
	.param .f32 _Z11verlet_stepP6float3S0_S0_ffi_param_3,
	.param .f32 _Z11verlet_stepP6float3S0_S0_ffi_param_4,
	.param .u32 _Z11verlet_stepP6float3S0_S0_ffi_param_5
)
{
	.reg .pred 	%p<44>;
	.reg .b32 	%r<66>;
	.reg .b32 	%f<152>;
	.reg .b64 	%rd<11>;

	ld.param.u64 	%rd2, [_Z11verlet_stepP6float3S0_S0_ffi_param_0];
	ld.param.u64 	%rd3, [_Z11verlet_stepP6float3S0_S0_ffi_param_1];
	ld.param.u64 	%rd4, [_Z11verlet_stepP6float3S0_S0_ffi_param_2];
	ld.param.f32 	%f58, [_Z11verlet_stepP6float3S0_S0_ffi_param_3];
	ld.param.f32 	%f59, [_Z11verlet_stepP6float3S0_S0_ffi_param_4];
	ld.param.u32 	%r32, [_Z11verlet_stepP6float3S0_S0_ffi_param_5];
	mov.u32 	%r33, %ctaid.x;
	mov.u32 	%r34, %ntid.x;
	mov.u32 	%r35, %tid.x;
	mad.lo.s32 	%r1, %r33, %r34, %r35;
	setp.ge.s32 	%p1, %r1, %r32;
	@%p1 bra 	$L__BB5_38;
	cvta.to.global.u64 	%rd5, %rd4;
	cvta.to.global.u64 	%rd6, %rd3;
	cvta.to.global.u64 	%rd7, %rd2;
	mul.f32 	%f60, %f59, 0f3F000000;
	mul.wide.s32 	%rd8, %r1, 12;
	add.s64 	%rd9, %rd5, %rd8;
	ld.global.f32 	%f61, [%rd9];
	add.s64 	%rd10, %rd6, %rd8;
	ld.global.f32 	%f62, [%rd10];
	fma.rn.f32 	%f63, %f60, %f61, %f62;
	st.global.f32 	[%rd10], %f63;
	ld.global.f32 	%f64, [%rd9+4];
	ld.global.f32 	%f65, [%rd10+4];
	fma.rn.f32 	%f66, %f60, %f64, %f65;
	st.global.f32 	[%rd10+4], %f66;
	ld.global.f32 	%f67, [%rd9+8];
	ld.global.f32 	%f68, [%rd10+8];
	fma.rn.f32 	%f69, %f60, %f67, %f68;
	st.global.f32 	[%rd10+8], %f69;
	add.s64 	%rd1, %rd7, %rd8;
	ld.global.f32 	%f70, [%rd1];
	fma.rn.f32 	%f71, %f59, %f63, %f70;
	ld.global.f32 	%f72, [%rd1+4];
	fma.rn.f32 	%f1, %f59, %f66, %f72;
	ld.global.f32 	%f73, [%rd1+8];
	fma.rn.f32 	%f2, %f59, %f69, %f73;
	add.f32 	%f3, %f58, %f71;
	abs.f32 	%f4, %f58;
	abs.f32 	%f145, %f3;
	setp.lt.f32 	%p2, %f145, %f4;
	@%p2 bra 	$L__BB5_13;
	mul.f32 	%f6, %f4, 0f4B000000;
	setp.gtu.f32 	%p3, %f145, %f6;
	@%p3 bra 	$L__BB5_9;
	div.approx.f32 	%f74, %f145, %f4;
	cvt.rzi.f32.f32 	%f143, %f74;
	neg.f32 	%f8, %f4;
	fma.rn.f32 	%f9, %f8, %f143, %f145;
	mov.b32 	%r2, %f9;
	mov.b32 	%r36, %f4;
	setp.lt.u32 	%p4, %r2, %r36;
	@%p4 bra 	$L__BB5_8;
	setp.lt.u32 	%p5, %r2, -2147483647;
	@%p5 bra 	$L__BB5_6;
	add.f32 	%f79, %f143, 0fBF800000;
	setp.lt.f32 	%p8, %f9, %f8;
	add.f32 	%f80, %f79, 0fBF800000;
	selp.f32 	%f143, %f80, %f79, %p8;
	bra.uni 	$L__BB5_8;
$L__BB5_6:
	add.f32 	%f143, %f143, 0f3F800000;
	add.f32 	%f75, %f4, %f4;
	setp.ltu.f32 	%p6, %f9, %f75;
	@%p6 bra 	$L__BB5_8;
	add.f32 	%f76, %f143, 0f3F800000;
	fma.rn.f32 	%f77, %f4, 0fC0400000, %f9;
	setp.ge.f32 	%p7, %f77, 0f00000000;
	add.f32 	%f78, %f76, 0f3F800000;
	selp.f32 	%f143, %f78, %f76, %p7;
$L__BB5_8:
	fma.rn.f32 	%f145, %f8, %f143, %f145;
	bra.uni 	$L__BB5_13;
$L__BB5_9:
	mov.b32 	%r3, %f145;
	mov.b32 	%r37, %f6;
	and.b32  	%r4, %r37, -8388608;
	and.b32  	%r38, %r3, 8388607;
	or.b32  	%r60, %r38, 1065353216;
	and.b32  	%r39, %r37, 8388607;
	or.b32  	%r6, %r39, 1065353216;
	mov.b32 	%f144, %r60;
	sub.s32 	%r40, %r3, %r4;
	and.b32  	%r41, %r40, -8388608;
	add.s32 	%r61, %r41, 192937984;
	setp.eq.s32 	%p9, %r61, 0;
	@%p9 bra 	$L__BB5_12;
	mov.b32 	%f81, %r6;
	rcp.approx.ftz.f32 	%f16, %f81;
	neg.f32 	%f17, %f81;
$L__BB5_11:
	min.u32 	%r42, %r61, 192937984;
	add.s32 	%r43, %r60, %r42;
	mov.b32 	%f82, %r43;
	mul.f32 	%f83, %f16, %f82;
	fma.rn.f32 	%f84, %f17, %f83, %f82;
	fma.rn.f32 	%f85, %f84, %f16, %f83;
	fma.rn.f32 	%f86, %f17, %f85, %f82;
	fma.rz.f32 	%f87, %f86, %f16, %f85;
	cvt.rzi.f32.f32 	%f88, %f87;
	fma.rn.f32 	%f144, %f17, %f88, %f82;
	sub.s32 	%r61, %r61, %r42;
	mov.b32 	%r60, %f144;
	setp.ne.s32 	%p10, %r61, 0;
	setp.ne.s32 	%p11, %r60, 0;
	and.pred  	%p12, %p10, %p11;
	@%p12 bra 	$L__BB5_11;
$L__BB5_12:
	mov.b32 	%f90, %r4;
	setp.leu.f32 	%p13, %f4, 0f00000000;
	setp.gt.u32 	%p14, %r3, 2139095039;
	selp.f32 	%f91, 0f7FFFFFFF, %f90, %p14;
	selp.f32 	%f92, 0f7FFFFFFF, %f91, %p13;
	mul.f32 	%f93, %f144, 0f34000000;
	mul.f32 	%f145, %f92, %f93;
$L__BB5_13:
	abs.f32 	%f94, %f145;
	setp.nan.f32 	%p15, %f94, %f94;
	copysign.f32 	%f95, %f3, %f145;
	selp.f32 	%f96, %f145, %f95, %p15;
	st.global.f32 	[%rd1], %f96;
	add.f32 	%f22, %f58, %f1;
	abs.f32 	%f148, %f22;
	setp.lt.f32 	%p16, %f148, %f4;
	@%p16 bra 	$L__BB5_25;
	mul.f32 	%f24, %f4, 0f4B000000;
	setp.gtu.f32 	%p17, %f148, %f24;
	@%p17 bra 	$L__BB5_21;
	div.approx.f32 	%f97, %f148, %f4;
	cvt.rzi.f32.f32 	%f146, %f97;
	neg.f32 	%f26, %f4;
	fma.rn.f32 	%f27, %f26, %f146, %f148;
	mov.b32 	%r12, %f27;
	mov.b32 	%r44, %f4;
	setp.lt.u32 	%p18, %r12, %r44;
	@%p18 bra 	$L__BB5_20;
	setp.lt.u32 	%p19, %r12, -2147483647;
	@%p19 bra 	$L__BB5_18;
	add.f32 	%f102, %f146, 0fBF800000;
	setp.lt.f32 	%p22, %f27, %f26;
	add.f32 	%f103, %f102, 0fBF800000;
	selp.f32 	%f146, %f103, %f102, %p22;
	bra.uni 	$L__BB5_20;
$L__BB5_18:
	add.f32 	%f146, %f146, 0f3F800000;
	add.f32 	%f98, %f4, %f4;
	setp.ltu.f32 	%p20, %f27, %f98;
	@%p20 bra 	$L__BB5_20;
	add.f32 	%f99, %f146, 0f3F800000;
	fma.rn.f32 	%f100, %f4, 0fC0400000, %f27;
	setp.ge.f32 	%p21, %f100, 0f00000000;
	add.f32 	%f101, %f99, 0f3F800000;
	selp.f32 	%f146, %f101, %f99, %p21;
$L__BB5_20:
	fma.rn.f32 	%f148, %f26, %f146, %f148;
	bra.uni 	$L__BB5_25;
$L__BB5_21:
	mov.b32 	%r13, %f148;
	mov.b32 	%r45, %f24;
	and.b32  	%r14, %r45, -8388608;
	and.b32  	%r46, %r13, 8388607;
	or.b32  	%r62, %r46, 1065353216;
	and.b32  	%r47, %r45, 8388607;
	or.b32  	%r16, %r47, 1065353216;
	mov.b32 	%f147, %r62;
	sub.s32 	%r48, %r13, %r14;
	and.b32  	%r49, %r48, -8388608;
	add.s32 	%r63, %r49, 192937984;
	setp.eq.s32 	%p23, %r63, 0;
	@%p23 bra 	$L__BB5_24;
	mov.b32 	%f104, %r16;
	rcp.approx.ftz.f32 	%f34, %f104;
	neg.f32 	%f35, %f104;
$L__BB5_23:
	min.u32 	%r50, %r63, 192937984;
	add.s32 	%r51, %r62, %r50;
	mov.b32 	%f105, %r51;
	mul.f32 	%f106, %f34, %f105;
	fma.rn.f32 	%f107, %f35, %f106, %f105;
	fma.rn.f32 	%f108, %f107, %f34, %f106;
	fma.rn.f32 	%f109, %f35, %f108, %f105;
	fma.rz.f32 	%f110, %f109, %f34, %f108;
	cvt.rzi.f32.f32 	%f111, %f110;
	fma.rn.f32 	%f147, %f35, %f111, %f105;
	sub.s32 	%r63, %r63, %r50;
	mov.b32 	%r62, %f147;
	setp.ne.s32 	%p24, %r63, 0;
	setp.ne.s32 	%p25, %r62, 0;
	and.pred  	%p26, %p24, %p25;
	@%p26 bra 	$L__BB5_23;
$L__BB5_24:
	mov.b32 	%f113, %r14;
	setp.leu.f32 	%p27, %f4, 0f00000000;
	setp.gt.u32 	%p28, %r13, 2139095039;
	selp.f32 	%f114, 0f7FFFFFFF, %f113, %p28;
	selp.f32 	%f115, 0f7FFFFFFF, %f114, %p27;
	mul.f32 	%f116, %f147, 0f34000000;
	mul.f32 	%f148, %f115, %f116;
$L__BB5_25:
	abs.f32 	%f117, %f148;
	setp.nan.f32 	%p29, %f117, %f117;
	copysign.f32 	%f118, %f22, %f148;
	selp.f32 	%f119, %f148, %f118, %p29;
	st.global.f32 	[%rd1+4], %f119;
	add.f32 	%f40, %f58, %f2;
	abs.f32 	%f151, %f40;
	setp.lt.f32 	%p30, %f151, %f4;
	@%p30 bra 	$L__BB5_37;
	mul.f32 	%f42, %f4, 0f4B000000;
	setp.gtu.f32 	%p31, %f151, %f42;
	@%p31 bra 	$L__BB5_33;
	div.approx.f32 	%f120, %f151, %f4;
	cvt.rzi.f32.f32 	%f149, %f120;
	neg.f32 	%f44, %f4;
	fma.rn.f32 	%f45, %f44, %f149, %f151;
	mov.b32 	%r22, %f45;
	mov.b32 	%r52, %f4;
	setp.lt.u32 	%p32, %r22, %r52;
	@%p32 bra 	$L__BB5_32;
	setp.lt.u32 	%p33, %r22, -2147483647;
	@%p33 bra 	$L__BB5_30;
	add.f32 	%f125, %f149, 0fBF800000;
	setp.lt.f32 	%p36, %f45, %f44;
	add.f32 	%f126, %f125, 0fBF800000;
	selp.f32 	%f149, %f126, %f125, %p36;
	bra.uni 	$L__BB5_32;
$L__BB5_30:
	add.f32 	%f149, %f149, 0f3F800000;
	add.f32 	%f121, %f4, %f4;
	setp.ltu.f32 	%p34, %f45, %f121;
	@%p34 bra 	$L__BB5_32;
	add.f32 	%f122, %f149, 0f3F800000;
	fma.rn.f32 	%f123, %f4, 0fC0400000, %f45;
	setp.ge.f32 	%p35, %f123, 0f00000000;
	add.f32 	%f124, %f122, 0f3F800000;
	selp.f32 	%f149, %f124, %f122, %p35;
$L__BB5_32:
	fma.rn.f32 	%f151, %f44, %f149, %f151;
	bra.uni 	$L__BB5_37;
$L__BB5_33:
	mov.b32 	%r23, %f151;
	mov.b32 	%r53, %f42;
	and.b32  	%r24, %r53, -8388608;
	and.b32  	%r54, %r23, 8388607;
	or.b32  	%r64, %r54, 1065353216;
	and.b32  	%r55, %r53, 8388607;
	or.b32  	%r26, %r55, 1065353216;
	mov.b32 	%f150, %r64;
	sub.s32 	%r56, %r23, %r24;
	and.b32  	%r57, %r56, -8388608;
	add.s32 	%r65, %r57, 192937984;
	setp.eq.s32 	%p37, %r65, 0;
	@%p37 bra 	$L__BB5_36;
	mov.b32 	%f127, %r26;
	rcp.approx.ftz.f32 	%f52, %f127;
	neg.f32 	%f53, %f127;
$L__BB5_35:
	min.u32 	%r58, %r65, 192937984;
	add.s32 	%r59, %r64, %r58;
	mov.b32 	%f128, %r59;
	mul.f32 	%f129, %f52, %f128;
	fma.rn.f32 	%f130, %f53, %f129, %f128;
	fma.rn.f32 	%f131, %f130, %f52, %f129;
	fma.rn.f32 	%f132, %f53, %f131, %f128;
	fma.rz.f32 	%f133, %f132, %f52, %f131;
	cvt.rzi.f32.f32 	%f134, %f133;
	fma.rn.f32 	%f150, %f53, %f134, %f128;
	sub.s32 	%r65, %r65, %r58;
	mov.b32 	%r64, %f150;
	setp.ne.s32 	%p38, %r65, 0;
	setp.ne.s32 	%p39, %r64, 0;
	and.pred  	%p40, %p38, %p39;
	@%p40 bra 	$L__BB5_35;
$L__BB5_36:
	mov.b32 	%f136, %r24;
	setp.leu.f32 	%p41, %f4, 0f00000000;
	setp.gt.u32 	%p42, %r23, 2139095039;
	selp.f32 	%f137, 0f7FFFFFFF, %f136, %p42;
	selp.f32 	%f138, 0f7FFFFFFF, %f137, %p41;
	mul.f32 	%f139, %f150, 0f34000000;
	mul.f32 	%f151, %f138, %f139;
$L__BB5_37:
	abs.f32 	%f140, %f151;
	setp.nan.f32 	%p43, %f140, %f140;
	copysign.f32 	%f141, %f40, %f151;
	selp.f32 	%f142, %f151, %f141, %p43;
	st.global.f32 	[%rd1+8], %f142;
$L__BB5_38:
	ret;

}
	// .globl	_Z17complete_velocityP6float3S0_fi
.visible .entry _Z17complete_velocityP6float3S0_fi(
	.param .u64 .ptr .align 1 _Z17complete_velocityP6float3S0_fi_param_0,
	.param .u64 .ptr .align 1 _Z17complete_velocityP6float3S0_fi_param_1,
	.param .f32 _Z17complete_velocityP6float3S0_fi_param_2,
	.param .u32 _Z17complete_velocityP6float3S0_fi_param_3
)
{
	.reg .pred 	%p<2>;
	.reg .b32 	%r<6>;
	.reg .b32 	%f<12>;
	.reg .b64 	%rd<8>;

	ld.param.u64 	%rd1, [_Z17complete_velocityP6float3S0_fi_param_0];
	ld.param.u64 	%rd2, [_Z17complete_velocityP6float3S0_fi_param_1];
	ld.param.f32 	%f1, [_Z17complete_velocityP6float3S0_fi_param_2];
	ld.param.u32 	%r2, [_Z17complete_velocityP6float3S0_fi_param_3];
	mov.u32 	%r3, %ctaid.x;
	mov.u32 	%r4, %ntid.x;
	mov.u32 	%r5, %tid.x;
	mad.lo.s32 	%r1, %r3, %r4, %r5;
	setp.ge.s32 	%p1, %r1, %r2;
	@%p1 bra 	$L__BB6_2;
	cvta.to.global.u64 	%rd3, %rd2;
	cvta.to.global.u64 	%rd4, %rd1;
	mul.f32 	%f2, %f1, 0f3F000000;
	mul.wide.s32 	%rd5, %r1, 12;
	add.s64 	%rd6, %rd3, %rd5;
	ld.global.f32 	%f3, [%rd6];
	add.s64 	%rd7, %rd4, %rd5;
	ld.global.f32 	%f4, [%rd7];
	fma.rn.f32 	%f5, %f2, %f3, %f4;
	st.global.f32 	[%rd7], %f5;
	ld.global.f32 	%f6, [%rd6+4];
	ld.global.f32 	%f7, [%rd7+4];
	fma.rn.f32 	%f8, %f2, %f6, %f7;
	st.global.f32 	[%rd7+4], %f8;
	ld.global.f32 	%f9, [%rd6+8];
	ld.global.f32 	%f10, [%rd7+8];
	fma.rn.f32 	%f11, %f2, %f9, %f10;
	st.global.f32 	[%rd7+8], %f11;
$L__BB6_2:
	ret;

}
	// .globl	_Z15compute_kineticP6float3Pfi
.visible .entry _Z15compute_kineticP6float3Pfi(
	.param .u64 .ptr .align 1 _Z15compute_kineticP6float3Pfi_param_0,
	.param .u64 .ptr .align 1 _Z15compute_kineticP6float3Pfi_param_1,
	.param .u32 _Z15compute_kineticP6float3Pfi_param_2
)
{
	.reg .pred 	%p<2>;
	.reg .b32 	%r<6>;
	.reg .b32 	%f<9>;
	.reg .b64 	%rd<7>;

	ld.param.u64 	%rd1, [_Z15compute_kineticP6float3Pfi_param_0];
	ld.param.u64 	%rd2, [_Z15compute_kineticP6float3Pfi_param_1];
	ld.param.u32 	%r2, [_Z15compute_kineticP6float3Pfi_param_2];
	mov.u32 	%r3, %ctaid.x;
	mov.u32 	%r4, %ntid.x;
	mov.u32 	%r5, %tid.x;
	mad.lo.s32 	%r1, %r3, %r4, %r5;
	setp.ge.s32 	%p1, %r1, %r2;
	@%p1 bra 	$L__BB7_2;
	cvta.to.global.u64 	%rd3, %rd1;
	cvta.to.global.u64 	%rd4, %rd2;
	mul.wide.s32 	%rd5, %r1, 12;
	add.s64 	%rd6, %rd3, %rd5;
	ld.global.f32 	%f1, [%rd6];
	ld.global.f32 	%f2, [%rd6+4];
	mul.f32 	%f3, %f2, %f2;
	fma.rn.f32 	%f4, %f1, %f1, %f3;
	ld.global.f32 	%f5, [%rd6+8];
	fma.rn.f32 	%f6, %f5, %f5, %f4;
	mul.f32 	%f7, %f6, 0f3F000000;
	atom.global.add.f32 	%f8, [%rd4], %f7;
$L__BB7_2:
	ret;

}


// ===== COMPILED SASS (sm_100) =====

	.target	sm_100

	.elftype	@"ET_EXEC"


//--------------------- .note.nv.tkinfo           --------------------------
	.section	.note.nv.tkinfo,"",@"SHT_NOTE"
	.sectionflags	@"SHF_NOTE_NV_TKINFO"
	.tkinfo
        /*0018*/ 	.word	0x00000002
        /*0030*/ 	.string	""
        /*0030*/ 	.string	"ptxas"
        /*0030*/ 	.string	"Cuda compilation tools, release 13.0, V13.0.88"
        /*0030*/ 	.string	"Build cuda_13.0.r13.0/compiler.36424714_0"
        /*0030*/ 	.string	"-arch sm_100 -m 64 "



//--------------------- .note.nv.cuinfo           --------------------------
	.section	.note.nv.cuinfo,"",@"SHT_NOTE"
	.sectionflags	@"SHF_NOTE_NV_CUINFO"
        /*0018*/ 	.short	0x0002
        /*001a*/ 	.short	0x0064
        /*001c*/ 	.short	0x0082
	.zero		2


//--------------------- .nv.info                  --------------------------
	.section	.nv.info,"",@"SHT_CUDA_INFO"
	.align	4


	//----- nvinfo : EIATTR_REGCOUNT
	.align		4
        /*0000*/ 	.byte	0x04, 0x2f
        /*0002*/ 	.short	(.L_10 - .L_9)
	.align		4
.L_9:
        /*0004*/ 	.word	index@(_Z14init_positionsP6float3fi)
        /*0008*/ 	.word	0x00000013


	//----- nvinfo : EIATTR_FRAME_SIZE
	.align		4
.L_10:
        /*000c*/ 	.byte	0x04, 0x11
        /*000e*/ 	.short	(.L_12 - .L_11)
	.align		4
.L_11:
        /*0010*/ 	.word	index@($__internal_2_$__cuda_sm3x_div_rn_noftz_f32_slowpath)
        /*0014*/ 	.word	0x00000000


	//----- nvinfo : EIATTR_FRAME_SIZE
	.align		4
.L_12:
        /*0018*/ 	.byte	0x04, 0x11
        /*001a*/ 	.short	(.L_14 - .L_13)
	.align		4
.L_13:
        /*001c*/ 	.word	index@(_Z14init_positionsP6float3fi)
        /*0020*/ 	.word	0x00000000


	//----- nvinfo : EIATTR_REGCOUNT
	.align		4
.L_14:
        /*0024*/ 	.byte	0x04, 0x2f
        /*0026*/ 	.short	(.L_16 - .L_15)
	.align		4
.L_15:
        /*0028*/ 	.word	index@(_Z15init_velocitiesP6float3P17curandStateXORWOWi)
        /*002c*/ 	.word	0x00000020


	//----- nvinfo : EIATTR_FRAME_SIZE
	.align		4
.L_16:
        /*0030*/ 	.byte	0x04, 0x11
        /*0032*/ 	.short	(.L_18 - .L_17)
	.align		4
.L_17:
        /*0034*/ 	.word	index@($__internal_1_$__cuda_sm20_sqrt_rn_f32_slowpath)
        /*0038*/ 	.word	0x00000000


	//----- nvinfo : EIATTR_FRAME_SIZE
	.align		4
.L_18:
        /*003c*/ 	.byte	0x04, 0x11
        /*003e*/ 	.short	(.L_20 - .L_19)
	.align		4
.L_19:
        /*0040*/ 	.word	index@(_Z15init_velocitiesP6float3P17curandStateXORWOWi)
        /*0044*/ 	.word	0x00000000


	//----- nvinfo : EIATTR_REGCOUNT
	.align		4
.L_20:
        /*0048*/ 	.byte	0x04, 0x2f
        /*004a*/ 	.short	(.L_22 - .L_21)
	.align		4
.L_21:
        /*004c*/ 	.word	index@(_Z11zero_forcesP6float3i)
        /*0050*/ 	.word	0x00000008


	//----- nvinfo : EIATTR_FRAME_SIZE
	.align		4
.L_22:
        /*0054*/ 	.byte	0x04, 0x11
        /*0056*/ 	.short	(.L_24 - .L_23)
	.align		4
.L_23:
        /*0058*/ 	.word	index@(_Z11zero_forcesP6float3i)
        /*005c*/ 	.word	0x00000000


	//----- nvinfo : EIATTR_REGCOUNT
	.align		4
.L_24:
        /*0060*/ 	.byte	0x04, 0x2f
        /*0062*/ 	.short	(.L_26 - .L_25)
	.align		4
.L_25:
        /*0064*/ 	.word	index@(_Z19build_neighbor_listP6float3PiS1_fi)
        /*0068*/ 	.word	0x00000014


	//----- nvinfo : EIATTR_FRAME_SIZE
	.align		4
.L_26:
        /*006c*/ 	.byte	0x04, 0x11
        /*006e*/ 	.short	(.L_28 - .L_27)
	.align		4
.L_27:
        /*0070*/ 	.word	index@(_Z19build_neighbor_listP6float3PiS1_fi)
        /*0074*/ 	.word	0x00000000


	//----- nvinfo : EIATTR_REGCOUNT
	.align		4
.L_28:
        /*0078*/ 	.byte	0x04, 0x2f
        /*007a*/ 	.short	(.L_30 - .L_29)
	.align		4
.L_29:
        /*007c*/ 	.word	index@(_Z18compute_forces_nblP6float3S0_PiS1_fPfi)
        /*0080*/ 	.word	0x0000001f


	//----- nvinfo : EIATTR_FRAME_SIZE
	.align		4
.L_30:
        /*0084*/ 	.byte	0x04, 0x11
        /*0086*/ 	.short	(.L_32 - .L_31)
	.align		4
.L_31:
        /*0088*/ 	.word	index@($__internal_0_$__cuda_sm20_rcp_rn_f32_slowpath)
        /*008c*/ 	.word	0x00000000


	//----- nvinfo : EIATTR_FRAME_SIZE
	.align		4
.L_32:
        /*0090*/ 	.byte	0x04, 0x11
        /*0092*/ 	.short	(.L_34 - .L_33)
	.align		4
.L_33:
        /*0094*/ 	.word	index@(_Z18compute_forces_nblP6float3S0_PiS1_fPfi)
        /*0098*/ 	.word	0x00000000


	//----- nvinfo : EIATTR_REGCOUNT
	.align		4
.L_34:
        /*009c*/ 	.byte	0x04, 0x2f
        /*009e*/ 	.short	(.L_36 - .L_35)
	.align		4
.L_35:
        /*00a0*/ 	.word	index@(_Z11verlet_stepP6float3S0_S0_ffi)
        /*00a4*/ 	.word	0x00000016


	//----- nvinfo : EIATTR_FRAME_SIZE
	.align		4
.L_36:
        /*00a8*/ 	.byte	0x04, 0x11
        /*00aa*/ 	.short	(.L_38 - .L_37)
	.align		4
.L_37:
        /*00ac*/ 	.word	index@(_Z11verlet_stepP6float3S0_S0_ffi)
        /*00b0*/ 	.word	0x00000000


	//----- nvinfo : EIATTR_REGCOUNT
	.align		4
.L_38:
        /*00b4*/ 	.byte	0x04, 0x2f
        /*00b6*/ 	.short	(.L_40 - .L_39)
	.align		4
.L_39:
        /*00b8*/ 	.word	index@(_Z17complete_velocityP6float3S0_fi)
        /*00bc*/ 	.word	0x00000010


	//----- nvinfo : EIATTR_FRAME_SIZE
	.align		4
.L_40:
        /*00c0*/ 	.byte	0x04, 0x11
        /*00c2*/ 	.short	(.L_42 - .L_41)
	.align		4
.L_41:
        /*00c4*/ 	.word	index@(_Z17complete_velocityP6float3S0_fi)
        /*00c8*/ 	.word	0x00000000


	//----- nvinfo : EIATTR_REGCOUNT
	.align		4
.L_42:
        /*00cc*/ 	.byte	0x04, 0x2f
        /*00ce*/ 	.short	(.L_44 - .L_43)
	.align		4
.L_43:
        /*00d0*/ 	.word	index@(_Z15compute_kineticP6float3Pfi)
        /*00d4*/ 	.word	0x0000000b


	//----- nvinfo : EIATTR_FRAME_SIZE
	.align		4
.L_44:
        /*00d8*/ 	.byte	0x04, 0x11
        /*00da*/ 	.short	(.L_46 - .L_45)
	.align		4
.L_45:
        /*00dc*/ 	.word	index@(_Z15compute_kineticP6float3Pfi)
        /*00e0*/ 	.word	0x00000000


	//----- nvinfo : EIATTR_MIN_STACK_SIZE
	.align		4
.L_46:
        /*00e4*/ 	.byte	0x04, 0x12
        /*00e6*/ 	.short	(.L_48 - .L_47)
	.align		4
.L_47:
        /*00e8*/ 	.word	index@(_Z15compute_kineticP6float3Pfi)
        /*00ec*/ 	.word	0x00000000


	//----- nvinfo : EIATTR_MIN_STACK_SIZE
	.align		4
.L_48:
        /*00f0*/ 	.byte	0x04, 0x12
        /*00f2*/ 	.short	(.L_50 - .L_49)
	.align		4
.L_49:
        /*00f4*/ 	.word	index@(_Z17complete_velocityP6float3S0_fi)
        /*00f8*/ 	.word	0x00000000


	//----- nvinfo : EIATTR_MIN_STACK_SIZE
	.align		4
.L_50:
        /*00fc*/ 	.byte	0x04, 0x12
        /*00fe*/ 	.short	(.L_52 - .L_51)
	.align		4
.L_51:
        /*0100*/ 	.word	index@(_Z11verlet_stepP6float3S0_S0_ffi)
        /*0104*/ 	.word	0x00000000


	//----- nvinfo : EIATTR_MIN_STACK_SIZE
	.align		4
.L_52:
        /*0108*/ 	.byte	0x04, 0x12
        /*010a*/ 	.short	(.L_54 - .L_53)
	.align		4
.L_53:
        /*010c*/ 	.word	index@(_Z18compute_forces_nblP6float3S0_PiS1_fPfi)
        /*0110*/ 	.word	0x00000000


	//----- nvinfo : EIATTR_MIN_STACK_SIZE
	.align		4
.L_54:
        /*0114*/ 	.byte	0x04, 0x12
        /*0116*/ 	.short	(.L_56 - .L_55)
	.align		4
.L_55:
        /*0118*/ 	.word	index@(_Z19build_neighbor_listP6float3PiS1_fi)
        /*011c*/ 	.word	0x00000000


	//----- nvinfo : EIATTR_MIN_STACK_SIZE
	.align		4
.L_56:
        /*0120*/ 	.byte	0x04, 0x12
        /*0122*/ 	.short	(.L_58 - .L_57)
	.align		4
.L_57:
        /*0124*/ 	.word	index@(_Z11zero_forcesP6float3i)
        /*0128*/ 	.word	0x00000000


	//----- nvinfo : EIATTR_MIN_STACK_SIZE
	.align		4
.L_58:
        /*012c*/ 	.byte	0x04, 0x12
        /*012e*/ 	.short	(.L_60 - .L_59)
	.align		4
.L_59:
        /*0130*/ 	.word	index@(_Z15init_velocitiesP6float3P17curandStateXORWOWi)
        /*0134*/ 	.word	0x00000000


	//----- nvinfo : EIATTR_MIN_STACK_SIZE
	.align		4
.L_60:
        /*0138*/ 	.byte	0x04, 0x12
        /*013a*/ 	.short	(.L_62 - .L_61)
	.align		4
.L_61:
        /*013c*/ 	.word	index@(_Z14init_positionsP6float3fi)
        /*0140*/ 	.word	0x00000000
.L_62:


//--------------------- .nv.compat                --------------------------
	.section	.nv.compat,"",@"SHT_CUDA_COMPAT_INFO"
	.align	4
        /*0000*/ 	.byte	0x02, 0x09, 0x00, 0x00, 0x02, 0x02, 0x01, 0x00, 0x02, 0x05, 0x05, 0x00, 0x03, 0x07, 0x01, 0x01
        /*0010*/ 	.byte	0x02, 0x03, 0x00, 0x00, 0x02, 0x06, 0x01, 0x00, 0x04, 0x0b, 0x08, 0x00, 0x01, 0x00, 0x00, 0x00
        /*0020*/ 	.byte	0x00, 0x00, 0x00, 0x00


//--------------------- .nv.info._Z15compute_kineticP6float3Pfi --------------------------
	.section	.nv.info._Z15compute_kineticP6float3Pfi,"",@"SHT_CUDA_INFO"
	.sectionflags	@""
	.align	4


	//----- nvinfo : EIATTR_CUDA_API_VERSION
	.align		4
        /*0000*/ 	.byte	0x04, 0x37
        /*0002*/ 	.short	(.L_64 - .L_63)
.L_63:
        /*0004*/ 	.word	0x00000082


	//----- nvinfo : EIATTR_KPARAM_INFO
	.align		4
.L_64:
        /*0008*/ 	.byte	0x04, 0x17
        /*000a*/ 	.short	(.L_66 - .L_65)
.L_65:
        /*000c*/ 	.word	0x00000000
        /*0010*/ 	.short	0x0002
        /*0012*/ 	.short	0x0010
        /*0014*/ 	.byte	0x00, 0xf0, 0x11, 0x00


	//----- nvinfo : EIATTR_KPARAM_INFO
	.align		4
.L_66:
        /*0018*/ 	.byte	0x04, 0x17
        /*001a*/ 	.short	(.L_68 - .L_67)
.L_67:
        /*001c*/ 	.word	0x00000000
        /*0020*/ 	.short	0x0001
        /*0022*/ 	.short	0x0008
        /*0024*/ 	.byte	0x00, 0xf5, 0x21, 0x00


	//----- nvinfo : EIATTR_KPARAM_INFO
	.align		4
.L_68:
        /*0028*/ 	.byte	0x04, 0x17
        /*002a*/ 	.short	(.L_70 - .L_69)
.L_69:
        /*002c*/ 	.word	0x00000000
        /*0030*/ 	.short	0x0000
        /*0032*/ 	.short	0x0000
        /*0034*/ 	.byte	0x00, 0xf5, 0x21, 0x00


	//----- nvinfo : EIATTR_SPARSE_MMA_MASK
	.align		4
.L_70:
        /*0038*/ 	.byte	0x03, 0x50
        /*003a*/ 	.short	0x0000


	//----- nvinfo : EIATTR_MAXREG_COUNT
	.align		4
        /*003c*/ 	.byte	0x03, 0x1b
        /*003e*/ 	.short	0x00ff


	//----- nvinfo : EIATTR_MERCURY_ISA_VERSION
	.align		4
        /*0040*/ 	.byte	0x03, 0x5f
        /*0042*/ 	.short	0x0101


	//----- nvinfo : EIATTR_VRC_CTA_INIT_COUNT
	.align		4
        /*0044*/ 	.byte	0x02, 0x4a
	.zero		1
	.zero		1


	//----- nvinfo : EIATTR_EXIT_INSTR_OFFSETS
	.align		4
        /*0048*/ 	.byte	0x04, 0x1c
        /*004a*/ 	.short	(.L_72 - .L_71)


	//   ....[0]....
.L_71:
        /*004c*/ 	.word	0x00000070


	//   ....[1]....
        /*0050*/ 	.word	0x00000140


	//----- nvinfo : EIATTR_CBANK_PARAM_SIZE
	.align		4
.L_72:
        /*0054*/ 	.byte	0x03, 0x19
        /*0056*/ 	.short	0x0014


	//----- nvinfo : EIATTR_PARAM_CBANK
	.align		4
        /*0058*/ 	.byte	0x04, 0x0a
        /*005a*/ 	.short	(.L_74 - .L_73)
	.align		4
.L_73:
        /*005c*/ 	.word	index@(.nv.constant0._Z15compute_kineticP6float3Pfi)
        /*0060*/ 	.short	0x0380
        /*0062*/ 	.short	0x0014


	//----- nvinfo : EIATTR_SW_WAR
	.align		4
.L_74:
        /*0064*/ 	.byte	0x04, 0x36
        /*0066*/ 	.short	(.L_76 - .L_75)
.L_75:
        /*0068*/ 	.word	0x00000008
.L_76:


//--------------------- .nv.info._Z17complete_velocityP6float3S0_fi --------------------------
	.section	.nv.info._Z17complete_velocityP6float3S0_fi,"",@"SHT_CUDA_INFO"
	.sectionflags	@""
	.align	4


	//----- nvinfo : EIATTR_CUDA_API_VERSION
	.align		4
        /*0000*/ 	.byte	0x04, 0x37
        /*0002*/ 	.short	(.L_78 - .L_77)
.L_77:
        /*0004*/ 	.word	0x00000082


	//----- nvinfo : EIATTR_KPARAM_INFO
	.align		4
.L_78:
        /*0008*/ 	.byte	0x04, 0x17
        /*000a*/ 	.short	(.L_80 - .L_79)
.L_79:
        /*000c*/ 	.word	0x00000000
        /*0010*/ 	.short	0x0003
        /*0012*/ 	.short	0x0014
        /*0014*/ 	.byte	0x00, 0xf0, 0x11, 0x00


	//----- nvinfo : EIATTR_KPARAM_INFO
	.align		4
.L_80:
        /*0018*/ 	.byte	0x04, 0x17
        /*001a*/ 	.short	(.L_82 - .L_81)
.L_81:
        /*001c*/ 	.word	0x00000000
        /*0020*/ 	.short	0x0002
        /*0022*/ 	.short	0x0010
        /*0024*/ 	.byte	0x00, 0xf0, 0x11, 0x00


	//----- nvinfo : EIATTR_KPARAM_INFO
	.align		4
.L_82:
        /*0028*/ 	.byte	0x04, 0x17
        /*002a*/ 	.short	(.L_84 - .L_83)
.L_83:
        /*002c*/ 	.word	0x00000000
        /*0030*/ 	.short	0x0001
        /*0032*/ 	.short	0x0008
        /*0034*/ 	.byte	0x00, 0xf5, 0x21, 0x00


	//----- nvinfo : EIATTR_KPARAM_INFO
	.align		4
.L_84:
        /*0038*/ 	.byte	0x04, 0x17
        /*003a*/ 	.short	(.L_86 - .L_85)
.L_85:
        /*003c*/ 	.word	0x00000000
        /*0040*/ 	.short	0x0000
        /*0042*/ 	.short	0x0000
        /*0044*/ 	.byte	0x00, 0xf5, 0x21, 0x00


	//----- nvinfo : EIATTR_SPARSE_MMA_MASK
	.align		4
.L_86:
        /*0048*/ 	.byte	0x03, 0x50
        /*004a*/ 	.short	0x0000


	//----- nvinfo : EIATTR_MAXREG_COUNT
	.align		4
        /*004c*/ 	.byte	0x03, 0x1b
        /*004e*/ 	.short	0x00ff


	//----- nvinfo : EIATTR_MERCURY_ISA_VERSION
	.align		4
        /*0050*/ 	.byte	0x03, 0x5f
        /*0052*/ 	.short	0x0101


	//----- nvinfo : EIATTR_VRC_CTA_INIT_COUNT
	.align		4
        /*0054*/ 	.byte	0x02, 0x4a
	.zero		1
	.zero		1


	//----- nvinfo : EIATTR_EXIT_INSTR_OFFSETS
	.align		4
        /*0058*/ 	.byte	0x04, 0x1c
        /*005a*/ 	.short	(.L_88 - .L_87)


	//   ....[0]....
.L_87:
        /*005c*/ 	.word	0x00000070


	//   ....[1]....
        /*0060*/ 	.word	0x000001b0


	//----- nvinfo : EIATTR_CBANK_PARAM_SIZE
	.align		4
.L_88:
        /*0064*/ 	.byte	0x03, 0x19
        /*0066*/ 	.short	0x0018


	//----- nvinfo : EIATTR_PARAM_CBANK
	.align		4
        /*0068*/ 	.byte	0x04, 0x0a
        /*006a*/ 	.short	(.L_90 - .L_89)
	.align		4
.L_89:
        /*006c*/ 	.word	index@(.nv.constant0._Z17complete_velocityP6float3S0_fi)
        /*0070*/ 	.short	0x0380
        /*0072*/ 	.short	0x0018


	//----- nvinfo : EIATTR_SW_WAR
	.align		4
.L_90:
        /*0074*/ 	.byte	0x04, 0x36
        /*0076*/ 	.short	(.L_92 - .L_91)
.L_91:
        /*0078*/ 	.word	0x00000008
.L_92:


//--------------------- .nv.info._Z11verlet_stepP6float3S0_S0_ffi --------------------------
	.section	.nv.info._Z11verlet_stepP6float3S0_S0_ffi,"",@"SHT_CUDA_INFO"
	.sectionflags	@""
	.align	4


	//----- nvinfo : EIATTR_CUDA_API_VERSION
	.align		4
        /*0000*/ 	.byte	0x04, 0x37
        /*0002*/ 	.short	(.L_94 - .L_93)
.L_93:
        /*0004*/ 	.word	0x00000082


	//----- nvinfo : EIATTR_KPARAM_INFO
	.align		4
.L_94:
        /*0008*/ 	.byte	0x04, 0x17
        /*000a*/ 	.short	(.L_96 - .L_95)
.L_95:
        /*000c*/ 	.word	0x00000000
        /*0010*/ 	.short	0x0005
        /*0012*/ 	.short	0x0020
        /*0014*/ 	.byte	0x00, 0xf0, 0x11, 0x00


	//----- nvinfo : EIATTR_KPARAM_INFO
	.align		4
.L_96:
        /*0018*/ 	.byte	0x04, 0x17
        /*001a*/ 	.short	(.L_98 - .L_97)
.L_97:
        /*001c*/ 	.word	0x00000000
        /*0020*/ 	.short	0x0004
        /*0022*/ 	.short	0x001c
        /*0024*/ 	.byte	0x00, 0xf0, 0x11, 0x00


	//----- nvinfo : EIATTR_KPARAM_INFO
	.align		4
.L_98:
        /*0028*/ 	.byte	0x04, 0x17
        /*002a*/ 	.short	(.L_100 - .L_99)
.L_99:
        /*002c*/ 	.word	0x00000000
        /*0030*/ 	.short	0x0003
        /*0032*/ 	.short	0x0018
        /*0034*/ 	.byte	0x00, 0xf0, 0x11, 0x00


	//----- nvinfo : EIATTR_KPARAM_INFO
	.align		4
.L_100:
        /*0038*/ 	.byte	0x04, 0x17
        /*003a*/ 	.short	(.L_102 - .L_101)
.L_101:
        /*003c*/ 	.word	0x00000000
        /*0040*/ 	.short	0x0002
        /*0042*/ 	.short	0x0010
        /*0044*/ 	.byte	0x00, 0xf5, 0x21, 0x00


	//----- nvinfo : EIATTR_KPARAM_INFO
	.align		4
.L_102:
        /*0048*/ 	.byte	0x04, 0x17
        /*004a*/ 	.short	(.L_104 - .L_103)
.L_103:
        /*004c*/ 	.word	0x00000000
        /*0050*/ 	.short	0x0001
        /*0052*/ 	.short	0x0008
        /*0054*/ 	.byte	0x00, 0xf5, 0x21, 0x00


	//----- nvinfo : EIATTR_KPARAM_INFO
	.align		4
.L_104:
        /*0058*/ 	.byte	0x04, 0x17
        /*005a*/ 	.short	(.L_106 - .L_105)
.L_105:
        /*005c*/ 	.word	0x00000000
        /*0060*/ 	.short	0x0000
        /*0062*/ 	.short	0x0000
        /*0064*/ 	.byte	0x00, 0xf5, 0x21, 0x00


	//----- nvinfo : EIATTR_SPARSE_MMA_MASK
	.align		4
.L_106:
        /*0068*/ 	.byte	0x03, 0x50
        /*006a*/ 	.short	0x0000


	//----- nvinfo : EIATTR_MAXREG_COUNT
	.align		4
        /*006c*/ 	.byte	0x03, 0x1b
        /*006e*/ 	.short	0x00ff


	//----- nvinfo : EIATTR_MERCURY_ISA_VERSION
	.align		4
        /*0070*/ 	.byte	0x03, 0x5f
        /*0072*/ 	.short	0x0101


	//----- nvinfo : EIATTR_VRC_CTA_INIT_COUNT
	.align		4
        /*0074*/ 	.byte	0x02, 0x4a
	.zero		1
	.zero		1


	//----- nvinfo : EIATTR_EXIT_INSTR_OFFSETS
	.align		4
        /*0078*/ 	.byte	0x04, 0x1c
        /*007a*/ 	.short	(.L_108 - .L_107)


	//   ....[0]....
.L_107:
        /*007c*/ 	.word	0x00000070


	//   ....[1]....
        /*0080*/ 	.word	0x00001020


	//----- nvinfo : EIATTR_CRS_STACK_SIZE
	.align		4
.L_108:
        /*0084*/ 	.byte	0x04, 0x1e
        /*0086*/ 	.short	(.L_110 - .L_109)
.L_109:
        /*0088*/ 	.word	0x00000000


	//----- nvinfo : EIATTR_CBANK_PARAM_SIZE
	.align		4
.L_110:
        /*008c*/ 	.byte	0x03, 0x19
        /*008e*/ 	.short	0x0024


	//----- nvinfo : EIATTR_PARAM_CBANK
	.align		4
        /*0090*/ 	.byte	0x04, 0x0a
        /*0092*/ 	.short	(.L_112 - .L_111)
	.align		4
.L_111:
        /*0094*/ 	.word	index@(.nv.constant0._Z11verlet_stepP6float3S0_S0_ffi)
        /*0098*/ 	.short	0x0380
        /*009a*/ 	.short	0x0024


	//----- nvinfo : EIATTR_SW_WAR
	.align		4
.L_112:
        /*009c*/ 	.byte	0x04, 0x36
        /*009e*/ 	.short	(.L_114 - .L_113)
.L_113:
        /*00a0*/ 	.word	0x00000008
.L_114:


//--------------------- .nv.info._Z18compute_forces_nblP6float3S0_PiS1_fPfi --------------------------
	.section	.nv.info._Z18compute_forces_nblP6float3S0_PiS1_fPfi,"",@"SHT_CUDA_INFO"
	.sectionflags	@""
	.align	4


	//----- nvinfo : EIATTR_CUDA_API_VERSION
	.align		4
        /*0000*/ 	.byte	0x04, 0x37
        /*0002*/ 	.short	(.L_116 - .L_115)
.L_115:
        /*0004*/ 	.word	0x00000082


	//----- nvinfo : EIATTR_KPARAM_INFO
	.align		4
.L_116:
        /*0008*/ 	.byte	0x04, 0x17
        /*000a*/ 	.short	(.L_118 - .L_117)
.L_117:
        /*000c*/ 	.word	0x00000000
        /*0010*/ 	.short	0x0006
        /*0012*/ 	.short	0x0030
        /*0014*/ 	.byte	0x00, 0xf0, 0x11, 0x00


	//----- nvinfo : EIATTR_KPARAM_INFO
	.align		4
.L_118:
        /*0018*/ 	.byte	0x04, 0x17
        /*001a*/ 	.short	(.L_120 - .L_119)
.L_119:
        /*001c*/ 	.word	0x00000000
        /*0020*/ 	.short	0x0005
        /*0022*/ 	.short	0x0028
        /*0024*/ 	.byte	0x00, 0xf5, 0x21, 0x00


	//----- nvinfo : EIATTR_KPARAM_INFO
	.align		4
.L_120:
        /*0028*/ 	.byte	0x04, 0x17
        /*002a*/ 	.short	(.L_122 - .L_121)
.L_121:
        /*002c*/ 	.word	0x00000000
        /*0030*/ 	.short	0x0004
        /*0032*/ 	.short	0x0020
        /*0034*/ 	.byte	0x00, 0xf0, 0x11, 0x00


	//----- nvinfo : EIATTR_KPARAM_INFO
	.align		4
.L_122:
        /*0038*/ 	.byte	0x04, 0x17
        /*003a*/ 	.short	(.L_124 - .L_123)
.L_123:
        /*003c*/ 	.word	0x00000000
        /*0040*/ 	.short	0x0003
        /*0042*/ 	.short	0x0018
        /*0044*/ 	.byte	0x00, 0xf5, 0x21, 0x00


	//----- nvinfo : EIATTR_KPARAM_INFO
	.align		4
.L_124:
        /*0048*/ 	.byte	0x04, 0x17
        /*004a*/ 	.short	(.L_126 - .L_125)
.L_125:
        /*004c*/ 	.word	0x00000000
        /*0050*/ 	.short	0x0002
        /*0052*/ 	.short	0x0010
        /*0054*/ 	.byte	0x00, 0xf5, 0x21, 0x00


	//----- nvinfo : EIATTR_KPARAM_INFO
	.align		4
.L_126:
        /*0058*/ 	.byte	0x04, 0x17
        /*005a*/ 	.short	(.L_128 - .L_127)
.L_127:
        /*005c*/ 	.word	0x00000000
        /*0060*/ 	.short	0x0001
        /*0062*/ 	.short	0x0008
        /*0064*/ 	.byte	0x00, 0xf5, 0x21, 0x00


	//----- nvinfo : EIATTR_KPARAM_INFO
	.align		4
.L_128:
        /*0068*/ 	.byte	0x04, 0x17
        /*006a*/ 	.short	(.L_130 - .L_129)
.L_129:
        /*006c*/ 	.word	0x00000000
        /*0070*/ 	.short	0x0000
        /*0072*/ 	.short	0x0000
        /*0074*/ 	.byte	0x00, 0xf5, 0x21, 0x00


	//----- nvinfo : EIATTR_SPARSE_MMA_MASK
	.align		4
.L_130:
        /*0078*/ 	.byte	0x03, 0x50
        /*007a*/ 	.short	0x0000


	//----- nvinfo : EIATTR_MAXREG_COUNT
	.align		4
        /*007c*/ 	.byte	0x03, 0x1b
        /*007e*/ 	.short	0x00ff


	//----- nvinfo : EIATTR_MERCURY_ISA_VERSION
	.align		4
        /*0080*/ 	.byte	0x03, 0x5f
        /*0082*/ 	.short	0x0101


	//----- nvinfo : EIATTR_VRC_CTA_INIT_COUNT
	.align		4
        /*0084*/ 	.byte	0x02, 0x4a
	.zero		1
	.zero		1


	//----- nvinfo : EIATTR_EXIT_INSTR_OFFSETS
	.align		4
        /*0088*/ 	.byte	0x04, 0x1c
        /*008a*/ 	.short	(.L_132 - .L_131)


	//   ....[0]....
.L_131:
        /*008c*/ 	.word	0x00000070


	//   ....[1]....
        /*0090*/ 	.word	0x00000e90


	//----- nvinfo : EIATTR_CRS_STACK_SIZE
	.align		4
.L_132:
        /*0094*/ 	.byte	0x04, 0x1e
        /*0096*/ 	.short	(.L_134 - .L_133)
.L_133:
        /*0098*/ 	.word	0x00000000


	//----- nvinfo : EIATTR_CBANK_PARAM_SIZE
	.align		4
.L_134:
        /*009c*/ 	.byte	0x03, 0x19
        /*009e*/ 	.short	0x0034


	//----- nvinfo : EIATTR_PARAM_CBANK
	.align		4
        /*00a0*/ 	.byte	0x04, 0x0a
        /*00a2*/ 	.short	(.L_136 - .L_135)
	.align		4
.L_135:
        /*00a4*/ 	.word	index@(.nv.constant0._Z18compute_forces_nblP6float3S0_PiS1_fPfi)
        /*00a8*/ 	.short	0x0380
        /*00aa*/ 	.short	0x0034


	//----- nvinfo : EIATTR_SW_WAR
	.align		4
.L_136:
        /*00ac*/ 	.byte	0x04, 0x36
        /*00ae*/ 	.short	(.L_138 - .L_137)
.L_137:
        /*00b0*/ 	.word	0x00000008
.L_138:


//--------------------- .nv.info._Z19build_neighbor_listP6float3PiS1_fi --------------------------
	.section	.nv.info._Z19build_neighbor_listP6float3PiS1_fi,"",@"SHT_CUDA_INFO"
	.sectionflags	@""
	.align	4


	//----- nvinfo : EIATTR_CUDA_API_VERSION
	.align		4
        /*0000*/ 	.byte	0x04, 0x37
        /*0002*/ 	.short	(.L_140 - .L_139)
.L_139:
        /*0004*/ 	.word	0x00000082


	//----- nvinfo : EIATTR_KPARAM_INFO
	.align		4
.L_140:
        /*0008*/ 	.byte	0x04, 0x17
        /*000a*/ 	.short	(.L_142 - .L_141)
.L_141:
        /*000c*/ 	.word	0x00000000
        /*0010*/ 	.short	0x0004
        /*0012*/ 	.short	0x001c
        /*0014*/ 	.byte	0x00, 0xf0, 0x11, 0x00


	//----- nvinfo : EIATTR_KPARAM_INFO
	.align		4
.L_142:
        /*0018*/ 	.byte	0x04, 0x17
        /*001a*/ 	.short	(.L_144 - .L_143)
.L_143:
        /*001c*/ 	.word	0x00000000
        /*0020*/ 	.short	0x0003
        /*0022*/ 	.short	0x0018
        /*0024*/ 	.byte	0x00, 0xf0, 0x11, 0x00


	//----- nvinfo : EIATTR_KPARAM_INFO
	.align		4
.L_144:
        /*0028*/ 	.byte	0x04, 0x17
        /*002a*/ 	.short	(.L_146 - .L_145)
.L_145:
        /*002c*/ 	.word	0x00000000
        /*0030*/ 	.short	0x0002
        /*0032*/ 	.short	0x0010
        /*0034*/ 	.byte	0x00, 0xf5, 0x21, 0x00


	//----- nvinfo : EIATTR_KPARAM_INFO
	.align		4
.L_146:
        /*0038*/ 	.byte	0x04, 0x17
        /*003a*/ 	.short	(.L_148 - .L_147)
.L_147:
        /*003c*/ 	.word	0x00000000
        /*0040*/ 	.short	0x0001
        /*0042*/ 	.short	0x0008
        /*0044*/ 	.byte	0x00, 0xf5, 0x21, 0x00


	//----- nvinfo : EIATTR_KPARAM_INFO
	.align		4
.L_148:
        /*0048*/ 	.byte	0x04, 0x17
        /*004a*/ 	.short	(.L_150 - .L_149)
.L_149:
        /*004c*/ 	.word	0x00000000
        /*0050*/ 	.short	0x0000
        /*0052*/ 	.short	0x0000
        /*0054*/ 	.byte	0x00, 0xf5, 0x21, 0x00


	//----- nvinfo : EIATTR_SPARSE_MMA_MASK
	.align		4
.L_150:
        /*0058*/ 	.byte	0x03, 0x50
        /*005a*/ 	.short	0x0000


	//----- nvinfo : EIATTR_MAXREG_COUNT
	.align		4
        /*005c*/ 	.byte	0x03, 0x1b
        /*005e*/ 	.short	0x00ff


	//----- nvinfo : EIATTR_MERCURY_ISA_VERSION
	.align		4
        /*0060*/ 	.byte	0x03, 0x5f
        /*0062*/ 	.short	0x0101


	//----- nvinfo : EIATTR_VRC_CTA_INIT_COUNT
	.align		4
        /*0064*/ 	.byte	0x02, 0x4a
	.zero		1
	.zero		1


	//----- nvinfo : EIATTR_EXIT_INSTR_OFFSETS
	.align		4
        /*0068*/ 	.byte	0x04, 0x1c
        /*006a*/ 	.short	(.L_152 - .L_151)


	//   ....[0]....
.L_151:
        /*006c*/ 	.word	0x00000070


	//   ....[1]....
        /*0070*/ 	.word	0x00000450


	//----- nvinfo : EIATTR_CRS_STACK_SIZE
	.align		4
.L_152:
        /*0074*/ 	.byte	0x04, 0x1e
        /*0076*/ 	.short	(.L_154 - .L_153)
.L_153:
        /*0078*/ 	.word	0x00000000


	//----- nvinfo : EIATTR_CBANK_PARAM_SIZE
	.align		4
.L_154:
        /*007c*/ 	.byte	0x03, 0x19
        /*007e*/ 	.short	0x0020


	//----- nvinfo : EIATTR_PARAM_CBANK
	.align		4
        /*0080*/ 	.byte	0x04, 0x0a
        /*0082*/ 	.short	(.L_156 - .L_155)
	.align		4
.L_155:
        /*0084*/ 	.word	index@(.nv.constant0._Z19build_neighbor_listP6float3PiS1_fi)
        /*0088*/ 	.short	0x0380
        /*008a*/ 	.short	0x0020


	//----- nvinfo : EIATTR_SW_WAR
	.align		4
.L_156:
        /*008c*/ 	.byte	0x04, 0x36
        /*008e*/ 	.short	(.L_158 - .L_157)
.L_157:
        /*0090*/ 	.word	0x00000008
.L_158:


//--------------------- .nv.info._Z11zero_forcesP6float3i --------------------------
	.section	.nv.info._Z11zero_forcesP6float3i,"",@"SHT_CUDA_INFO"
	.sectionflags	@""
	.align	4


	//----- nvinfo : EIATTR_CUDA_API_VERSION
	.align		4
        /*0000*/ 	.byte	0x04, 0x37
        /*0002*/ 	.short	(.L_160 - .L_159)
.L_159:
        /*0004*/ 	.word	0x00000082


	//----- nvinfo : EIATTR_KPARAM_INFO
	.align		4
.L_160:
        /*0008*/ 	.byte	0x04, 0x17
        /*000a*/ 	.short	(.L_162 - .L_161)
.L_161:
        /*000c*/ 	.word	0x00000000
        /*0010*/ 	.short	0x0001
        /*0012*/ 	.short	0x0008
        /*0014*/ 	.byte	0x00, 0xf0, 0x11, 0x00


	//----- nvinfo : EIATTR_KPARAM_INFO
	.align		4
.L_162:
        /*0018*/ 	.byte	0x04, 0x17
        /*001a*/ 	.short	(.L_164 - .L_163)
.L_163:
        /*001c*/ 	.word	0x00000000
        /*0020*/ 	.short	0x0000
        /*0022*/ 	.short	0x0000
        /*0024*/ 	.byte	0x00, 0xf5, 0x21, 0x00


	//----- nvinfo : EIATTR_SPARSE_MMA_MASK
	.align		4
.L_164:
        /*0028*/ 	.byte	0x03, 0x50
        /*002a*/ 	.short	0x0000


	//----- nvinfo : EIATTR_MAXREG_COUNT
	.align		4
        /*002c*/ 	.byte	0x03, 0x1b
        /*002e*/ 	.short	0x00ff


	//----- nvinfo : EIATTR_MERCURY_ISA_VERSION
	.align		4
        /*0030*/ 	.byte	0x03, 0x5f
        /*0032*/ 	.short	0x0101


	//----- nvinfo : EIATTR_VRC_CTA_INIT_COUNT
	.align		4
        /*0034*/ 	.byte	0x02, 0x4a
	.zero		1
	.zero		1


	//----- nvinfo : EIATTR_EXIT_INSTR_OFFSETS
	.align		4
        /*0038*/ 	.byte	0x04, 0x1c
        /*003a*/ 	.short	(.L_166 - .L_165)


	//   ....[0]....
.L_165:
        /*003c*/ 	.word	0x00000070


	//   ....[1]....
        /*0040*/ 	.word	0x000000e0


	//----- nvinfo : EIATTR_CBANK_PARAM_SIZE
	.align		4
.L_166:
        /*0044*/ 	.byte	0x03, 0x19
        /*0046*/ 	.short	0x000c


	//----- nvinfo : EIATTR_PARAM_CBANK
	.align		4
        /*0048*/ 	.byte	0x04, 0x0a
        /*004a*/ 	.short	(.L_168 - .L_167)
	.align		4
.L_167:
        /*004c*/ 	.word	index@(.nv.constant0._Z11zero_forcesP6float3i)
        /*0050*/ 	.short	0x0380
        /*0052*/ 	.short	0x000c


	//----- nvinfo : EIATTR_SW_WAR
	.align		4
.L_168:
        /*0054*/ 	.byte	0x04, 0x36
        /*0056*/ 	.short	(.L_170 - .L_169)
.L_169:
        /*0058*/ 	.word	0x00000008
.L_170:


//--------------------- .nv.info._Z15init_velocitiesP6float3P17curandStateXORWOWi --------------------------
	.section	.nv.info._Z15init_velocitiesP6float3P17curandStateXORWOWi,"",@"SHT_CUDA_INFO"
	.sectionflags	@""
	.align	4


	//----- nvinfo : EIATTR_CUDA_API_VERSION
	.align		4
        /*0000*/ 	.byte	0x04, 0x37
        /*0002*/ 	.short	(.L_172 - .L_171)
.L_171:
        /*0004*/ 	.word	0x00000082


	//----- nvinfo : EIATTR_KPARAM_INFO
	.align		4
.L_172:
        /*0008*/ 	.byte	0x04, 0x17
        /*000a*/ 	.short	(.L_174 - .L_173)
.L_173:
        /*000c*/ 	.word	0x00000000
        /*0010*/ 	.short	0x0002
        /*0012*/ 	.short	0x0010
        /*0014*/ 	.byte	0x00, 0xf0, 0x11, 0x00


	//----- nvinfo : EIATTR_KPARAM_INFO
	.align		4
.L_174:
        /*0018*/ 	.byte	0x04, 0x17
        /*001a*/ 	.short	(.L_176 - .L_175)
.L_175:
        /*001c*/ 	.word	0x00000000
        /*0020*/ 	.short	0x0001
        /*0022*/ 	.short	0x0008
        /*0024*/ 	.byte	0x00, 0xf5, 0x21, 0x00


	//----- nvinfo : EIATTR_KPARAM_INFO
	.align		4
.L_176:
        /*0028*/ 	.byte	0x04, 0x17
        /*002a*/ 	.short	(.L_178 - .L_177)
.L_177:
        /*002c*/ 	.word	0x00000000
        /*0030*/ 	.short	0x0000
        /*0032*/ 	.short	0x0000
        /*0034*/ 	.byte	0x00, 0xf5, 0x21, 0x00


	//----- nvinfo : EIATTR_SPARSE_MMA_MASK
	.align		4
.L_178:
        /*0038*/ 	.byte	0x03, 0x50
        /*003a*/ 	.short	0x0000


	//----- nvinfo : EIATTR_MAXREG_COUNT
	.align		4
        /*003c*/ 	.byte	0x03, 0x1b
        /*003e*/ 	.short	0x00ff


	//----- nvinfo : EIATTR_MERCURY_ISA_VERSION
	.align		4
        /*0040*/ 	.byte	0x03, 0x5f
        /*0042*/ 	.short	0x0101


	//----- nvinfo : EIATTR_VRC_CTA_INIT_COUNT
	.align		4
        /*0044*/ 	.byte	0x02, 0x4a
	.zero		1
	.zero		1


	//----- nvinfo : EIATTR_EXIT_INSTR_OFFSETS
	.align		4
        /*0048*/ 	.byte	0x04, 0x1c
        /*004a*/ 	.short	(.L_180 - .L_179)


	//   ....[0]....
.L_179:
        /*004c*/ 	.word	0x00000070


	//   ....[1]....
        /*0050*/ 	.word	0x00001f10


	//----- nvinfo : EIATTR_CRS_STACK_SIZE
	.align		4
.L_180:
        /*0054*/ 	.byte	0x04, 0x1e
        /*0056*/ 	.short	(.L_182 - .L_181)
.L_181:
        /*0058*/ 	.word	0x00000000


	//----- nvinfo : EIATTR_CBANK_PARAM_SIZE
	.align		4
.L_182:
        /*005c*/ 	.byte	0x03, 0x19
        /*005e*/ 	.short	0x0014


	//----- nvinfo : EIATTR_PARAM_CBANK
	.align		4
        /*0060*/ 	.byte	0x04, 0x0a
        /*0062*/ 	.short	(.L_184 - .L_183)
	.align		4
.L_183:
        /*0064*/ 	.word	index@(.nv.constant0._Z15init_velocitiesP6float3P17curandStateXORWOWi)
        /*0068*/ 	.short	0x0380
        /*006a*/ 	.short	0x0014


	//----- nvinfo : EIATTR_SW_WAR
	.align		4
.L_184:
        /*006c*/ 	.byte	0x04, 0x36
        /*006e*/ 	.short	(.L_186 - .L_185)
.L_185:
        /*0070*/ 	.word	0x00000008
.L_186:


//--------------------- .nv.info._Z14init_positionsP6float3fi --------------------------
	.section	.nv.info._Z14init_positionsP6float3fi,"",@"SHT_CUDA_INFO"
	.sectionflags	@""
	.align	4


	//----- nvinfo : EIATTR_CUDA_API_VERSION
	.align		4
        /*0000*/ 	.byte	0x04, 0x37
        /*0002*/ 	.short	(.L_188 - .L_187)
.L_187:
        /*0004*/ 	.word	0x00000082


	//----- nvinfo : EIATTR_KPARAM_INFO
	.align		4
.L_188:
        /*0008*/ 	.byte	0x04, 0x17
        /*000a*/ 	.short	(.L_190 - .L_189)
.L_189:
        /*000c*/ 	.word	0x00000000
        /*0010*/ 	.short	0x0002
        /*0012*/ 	.short	0x000c
        /*0014*/ 	.byte	0x00, 0xf0, 0x11, 0x00


	//----- nvinfo : EIATTR_KPARAM_INFO
	.align		4
.L_190:
        /*0018*/ 	.byte	0x04, 0x17
        /*001a*/ 	.short	(.L_192 - .L_191)
.L_191:
        /*001c*/ 	.word	0x00000000
        /*0020*/ 	.short	0x0001
        /*0022*/ 	.short	0x0008
        /*0024*/ 	.byte	0x00, 0xf0, 0x11, 0x00


	//----- nvinfo : EIATTR_KPARAM_INFO
	.align		4
.L_192:
        /*0028*/ 	.byte	0x04, 0x17
        /*002a*/ 	.short	(.L_194 - .L_193)
.L_193:
        /*002c*/ 	.word	0x00000000
        /*0030*/ 	.short	0x0000
        /*0032*/ 	.short	0x0000
        /*0034*/ 	.byte	0x00, 0xf5, 0x21, 0x00


	//----- nvinfo : EIATTR_SPARSE_MMA_MASK
	.align		4
.L_194:
        /*0038*/ 	.byte	0x03, 0x50
        /*003a*/ 	.short	0x0000


	//----- nvinfo : EIATTR_MAXREG_COUNT
	.align		4
        /*003c*/ 	.byte	0x03, 0x1b
        /*003e*/ 	.short	0x00ff


	//----- nvinfo : EIATTR_MERCURY_ISA_VERSION
	.align		4
        /*0040*/ 	.byte	0x03, 0x5f
        /*0042*/ 	.short	0x0101


	//----- nvinfo : EIATTR_VRC_CTA_INIT_COUNT
	.align		4
        /*0044*/ 	.byte	0x02, 0x4a
	.zero		1
	.zero		1


	//----- nvinfo : EIATTR_EXIT_INSTR_OFFSETS
	.align		4
        /*0048*/ 	.byte	0x04, 0x1c
        /*004a*/ 	.short	(.L_196 - .L_195)


	//   ....[0]....
.L_195:
        /*004c*/ 	.word	0x00000070


	//   ....[1]....
        /*0050*/ 	.word	0x00000700


	//----- nvinfo : EIATTR_CRS_STACK_SIZE
	.align		4
.L_196:
        /*0054*/ 	.byte	0x04, 0x1e
        /*0056*/ 	.short	(.L_198 - .L_197)
.L_197:
        /*0058*/ 	.word	0x00000000


	//----- nvinfo : EIATTR_CBANK_PARAM_SIZE
	.align		4
.L_198:
        /*005c*/ 	.byte	0x03, 0x19
        /*005e*/ 	.short	0x0010


	//----- nvinfo : EIATTR_PARAM_CBANK
	.align		4
        /*0060*/ 	.byte	0x04, 0x0a
        /*0062*/ 	.short	(.L_200 - .L_199)
	.align		4
.L_199:
        /*0064*/ 	.word	index@(.nv.constant0._Z14init_positionsP6float3fi)
        /*0068*/ 	.short	0x0380
        /*006a*/ 	.short	0x0010


	//----- nvinfo : EIATTR_SW_WAR
	.align		4
.L_200:
        /*006c*/ 	.byte	0x04, 0x36
        /*006e*/ 	.short	(.L_202 - .L_201)
.L_201:
        /*0070*/ 	.word	0x00000008
.L_202:


//--------------------- .nv.callgraph             --------------------------
	.section	.nv.callgraph,"",@"SHT_CUDA_CALLGRAPH"
	.align	4
	.sectionentsize	8
	.align		4
        /*0000*/ 	.word	0x00000000
	.align		4
        /*0004*/ 	.word	0xffffffff
	.align		4
        /*0008*/ 	.word	0x00000000
	.align		4
        /*000c*/ 	.word	0xfffffffe
	.align		4
        /*0010*/ 	.word	0x00000000
	.align		4
        /*0014*/ 	.word	0xfffffffd
	.align		4
        /*0018*/ 	.word	0x00000000
	.align		4
        /*001c*/ 	.word	0xfffffffc


//--------------------- .nv.constant4             --------------------------
	.section	.nv.constant4,"a",@progbits
	.align	8
	.align		8
.nv.constant4:
        /*0000*/ 	.dword	precalc_xorwow_matrix
	.align		8
        /*0008*/ 	.dword	precalc_xorwow_offset_matrix
	.align		8
        /*0010*/ 	.dword	mrg32k3aM1
	.align		8
        /*0018*/ 	.dword	mrg32k3aM2
	.align		8
        /*0020*/ 	.dword	mrg32k3aM1SubSeq
	.align		8
        /*0028*/ 	.dword	mrg32k3aM2SubSeq
	.align		8
        /*0030*/ 	.dword	mrg32k3aM1Seq
	.align		8
        /*0038*/ 	.dword	mrg32k3aM2Seq


//--------------------- .nv.constant3             --------------------------
	.section	.nv.constant3,"a",@progbits
	.align	8
.nv.constant3:
	.type		__cr_lgamma_table,@object
	.size		__cr_lgamma_table,(.L_8 - __cr_lgamma_table)
__cr_lgamma_table:
        /*0000*/ 	.byte	0x00, 0x00, 0x00, 0x00, 0x00, 0x00, 0x00, 0x00, 0x00, 0x00, 0x00, 0x00, 0x00, 0x00, 0x00, 0x00
        /*0010*/ 	.byte	0xef, 0x39, 0xfa, 0xfe, 0x42, 0x2e, 0xe6, 0x3f, 0x02, 0x20, 0x2a, 0xfa, 0x0b, 0xab, 0xfc, 0x3f
        /*0020*/ 	.byte	0xf9, 0x2c, 0x92, 0x7c, 0xa7, 0x6c, 0x09, 0x40, 0xc9, 0x79, 0x44, 0x3c, 0x64, 0x26, 0x13, 0x40
        /*0030*/ 	.byte	0xca, 0x01, 0xcf, 0x3a, 0x27, 0x51, 0x1a, 0x40, 0x30, 0xcc, 0x2d, 0xf3, 0xe1, 0x0c, 0x21, 0x40
        /*0040*/ 	.byte	0x0d, 0xb7, 0xfc, 0x82, 0x8e, 0x35, 0x25, 0x40
.L_8:


//--------------------- .text._Z15compute_kineticP6float3Pfi --------------------------
	.section	.text._Z15compute_kineticP6float3Pfi,"ax",@progbits
	.align	128
        .global         _Z15compute_kineticP6float3Pfi
        .type           _Z15compute_kineticP6float3Pfi,@function
        .size           _Z15compute_kineticP6float3Pfi,(.L_x_97 - _Z15compute_kineticP6float3Pfi)
        .other          _Z15compute_kineticP6float3Pfi,@"STO_CUDA_ENTRY STV_DEFAULT"
_Z15compute_kineticP6float3Pfi:
.text._Z15compute_kineticP6float3Pfi:
[----:B------:R-:W-:Y:S01]  /*0000*/  LDC R1, c[0x0][0x37c] ;  /* 0x0000df00ff017b82 */ /* 0x000fe20000000800 */
[----:B------:R-:W0:Y:S07]  /*0010*/  S2R R0, SR_TID.X ;  /* 0x0000000000007919 */ /* 0x000e2e0000002100 */
[----:B------:R-:W0:Y:S01]  /*0020*/  S2UR UR4, SR_CTAID.X ;  /* 0x00000000000479c3 */ /* 0x000e220000002500 */
[----:B------:R-:W1:Y:S07]  /*0030*/  LDCU UR5, c[0x0][0x390] ;  /* 0x00007200ff0577ac */ /* 0x000e6e0008000800 */
[----:B------:R-:W0:Y:S02]  /*0040*/  LDC R5, c[0x0][0x360] ;  /* 0x0000d800ff057b82 */ /* 0x000e240000000800 */
[----:B0-----:R-:W-:-:S05]  /*0050*/  IMAD R5, R5, UR4, R0 ;  /* 0x0000000405057c24 */ /* 0x001fca000f8e0200 */
[----:B-1----:R-:W-:-:S13]  /*0060*/  ISETP.GE.AND P0, PT, R5, UR5, PT ;  /* 0x0000000505007c0c */ /* 0x002fda000bf06270 */
[----:B------:R-:W-:Y:S05]  /*0070*/  @P0 EXIT ;  /* 0x000000000000094d */ /* 0x000fea0003800000 */
[----:B------:R-:W0:Y:S01]  /*0080*/  LDC.64 R2, c[0x0][0x380] ;  /* 0x0000e000ff027b82 */ /* 0x000e220000000a00 */
[----:B------:R-:W1:Y:S01]  /*0090*/  LDCU.64 UR4, c[0x0][0x358] ;  /* 0x00006b00ff0477ac */ /* 0x000e620008000a00 */
[----:B0-----:R-:W-:-:S05]  /*00a0*/  IMAD.WIDE R2, R5, 0xc, R2 ;  /* 0x0000000c05027825 */ /* 0x001fca00078e0202 */
[----:B-1----:R-:W2:Y:S04]  /*00b0*/  LDG.E R6, desc[UR4][R2.64+0x4] ;  /* 0x0000040402067981 */ /* 0x002ea8000c1e1900 */
[----:B------:R-:W3:Y:S04]  /*00c0*/  LDG.E R0, desc[UR4][R2.64] ;  /* 0x0000000402007981 */ /* 0x000ee8000c1e1900 */
[----:B------:R-:W4:Y:S01]  /*00d0*/  LDG.E R8, desc[UR4][R2.64+0x8] ;  /* 0x0000080402087981 */ /* 0x000f22000c1e1900 */
[----:B------:R-:W0:Y:S01]  /*00e0*/  LDC.64 R4, c[0x0][0x388] ;  /* 0x0000e200ff047b82 */ /* 0x000e220000000a00 */
[----:B--2---:R-:W-:-:S04]  /*00f0*/  FMUL R7, R6, R6 ;  /* 0x0000000606077220 */ /* 0x004fc80000400000 */
[----:B---3--:R-:W-:-:S04]  /*0100*/  FFMA R7, R0, R0, R7 ;  /* 0x0000000000077223 */ /* 0x008fc80000000007 */
[----:B----4-:R-:W-:-:S04]  /*0110*/  FFMA R7, R8, R8, R7 ;  /* 0x0000000808077223 */ /* 0x010fc80000000007 */
[----:B------:R-:W-:-:S05]  /*0120*/  FMUL R7, R7, 0.5 ;  /* 0x3f00000007077820 */ /* 0x000fca0000400000 */
[----:B0-----:R-:W-:Y:S01]  /*0130*/  REDG.E.ADD.F32.FTZ.RN.STRONG.GPU desc[UR4][R4.64], R7 ;  /* 0x00000007040079a6 */ /* 0x001fe2000c12f304 */
[----:B------:R-:W-:Y:S05]  /*0140*/  EXIT ;  /* 0x000000000000794d */ /* 0x000fea0003800000 */
.L_x_0:
[----:B------:R-:W-:-:S00]  /*0150*/  BRA `(.L_x_0) ;  /* 0xfffffffc00fc7947 */ /* 0x000fc0000383ffff */
[----:B------:R-:W-:-:S00]  /*0160*/  NOP ;  /* 0x0000000000007918 */ /* 0x000fc00000000000 */
        /* <DEDUP_REMOVED lines=9> */
.L_x_97:


//--------------------- .text._Z17complete_velocityP6float3S0_fi --------------------------
	.section	.text._Z17complete_velocityP6float3S0_fi,"ax",@progbits
	.align	128
        .global         _Z17complete_velocityP6float3S0_fi
        .type           _Z17complete_velocityP6float3S0_fi,@function
        .size           _Z17complete_velocityP6float3S0_fi,(.L_x_98 - _Z17complete_velocityP6float3S0_fi)
        .other          _Z17complete_velocityP6float3S0_fi,@"STO_CUDA_ENTRY STV_DEFAULT"
_Z17complete_velocityP6float3S0_fi:
.text._Z17complete_velocityP6float3S0_fi:
        /* <DEDUP_REMOVED lines=9> */
[----:B------:R-:W1:Y:S07]  /*0090*/  LDCU.64 UR4, c[0x0][0x358] ;  /* 0x00006b00ff0477ac */ /* 0x000e6e0008000a00 */
[----:B------:R-:W2:Y:S08]  /*00a0*/  LDC.64 R4, c[0x0][0x380] ;  /* 0x0000e000ff047b82 */ /* 0x000eb00000000a00 */
[----:B------:R-:W3:Y:S01]  /*00b0*/  LDC R0, c[0x0][0x390] ;  /* 0x0000e400ff007b82 */ /* 0x000ee20000000800 */
[----:B0-----:R-:W-:-:S04]  /*00c0*/  IMAD.WIDE R2, R7, 0xc, R2 ;  /* 0x0000000c07027825 */ /* 0x001fc800078e0202 */
[----:B--2---:R-:W-:Y:S02]  /*00d0*/  IMAD.WIDE R4, R7, 0xc, R4 ;  /* 0x0000000c07047825 */ /* 0x004fe400078e0204 */
[----:B-1----:R-:W2:Y:S04]  /*00e0*/  LDG.E R7, desc[UR4][R2.64] ;  /* 0x0000000402077981 */ /* 0x002ea8000c1e1900 */
[----:B------:R-:W2:Y:S01]  /*00f0*/  LDG.E R9, desc[UR4][R4.64] ;  /* 0x0000000404097981 */ /* 0x000ea2000c1e1900 */
[----:B---3--:R-:W-:-:S03]  /*0100*/  FMUL R0, R0, 0.5 ;  /* 0x3f00000000007820 */ /* 0x008fc60000400000 */
[----:B------:R-:W3:Y:S04]  /*0110*/  LDG.E R11, desc[UR4][R4.64+0x4] ;  /* 0x00000404040b7981 */ /* 0x000ee8000c1e1900 */
[----:B------:R-:W4:Y:S01]  /*0120*/  LDG.E R13, desc[UR4][R4.64+0x8] ;  /* 0x00000804040d7981 */ /* 0x000f22000c1e1900 */
[----:B--2---:R-:W-:-:S05]  /*0130*/  FFMA R7, R0, R7, R9 ;  /* 0x0000000700077223 */ /* 0x004fca0000000009 */
[----:B------:R-:W-:Y:S04]  /*0140*/  STG.E desc[UR4][R4.64], R7 ;  /* 0x0000000704007986 */ /* 0x000fe8000c101904 */
[----:B------:R-:W3:Y:S02]  /*0150*/  LDG.E R9, desc[UR4][R2.64+0x4] ;  /* 0x0000040402097981 */ /* 0x000ee4000c1e1900 */
[----:B---3--:R-:W-:-:S05]  /*0160*/  FFMA R9, R0, R9, R11 ;  /* 0x0000000900097223 */ /* 0x008fca000000000b */
[----:B------:R-:W-:Y:S04]  /*0170*/  STG.E desc[UR4][R4.64+0x4], R9 ;  /* 0x0000040904007986 */ /* 0x000fe8000c101904 */
[----:B------:R-:W4:Y:S02]  /*0180*/  LDG.E R11, desc[UR4][R2.64+0x8] ;  /* 0x00000804020b7981 */ /* 0x000f24000c1e1900 */
[----:B----4-:R-:W-:-:S05]  /*0190*/  FFMA R11, R0, R11, R13 ;  /* 0x0000000b000b7223 */ /* 0x010fca000000000d */
[----:B------:R-:W-:Y:S01]  /*01a0*/  STG.E desc[UR4][R4.64+0x8], R11 ;  /* 0x0000080b04007986 */ /* 0x000fe2000c101904 */
[----:B------:R-:W-:Y:S05]  /*01b0*/  EXIT ;  /* 0x000000000000794d */ /* 0x000fea0003800000 */
.L_x_1:
        /* <DEDUP_REMOVED lines=12> */
.L_x_98:


//--------------------- .text._Z11verlet_stepP6float3S0_S0_ffi --------------------------
	.section	.text._Z11verlet_stepP6float3S0_S0_ffi,"ax",@progbits
	.align	128
        .global         _Z11verlet_stepP6float3S0_S0_ffi
        .type           _Z11verlet_stepP6float3S0_S0_ffi,@function
        .size           _Z11verlet_stepP6float3S0_S0_ffi,(.L_x_99 - _Z11verlet_stepP6float3S0_S0_ffi)
        .other          _Z11verlet_stepP6float3S0_S0_ffi,@"STO_CUDA_ENTRY STV_DEFAULT"
_Z11verlet_stepP6float3S0_S0_ffi:
.text._Z11verlet_stepP6float3S0_S0_ffi:
        /* <DEDUP_REMOVED lines=11> */
[----:B------:R-:W3:Y:S01]  /*00b0*/  LDC.64 R2, c[0x0][0x398] ;  /* 0x0000e600ff027b82 */ /* 0x000ee20000000a00 */
[----:B0-----:R-:W-:-:S05]  /*00c0*/  IMAD.WIDE R10, R9, 0xc, R10 ;  /* 0x0000000c090a7825 */ /* 0x001fca00078e020a */
[----:B-1----:R-:W4:Y:S01]  /*00d0*/  LDG.E R7, desc[UR4][R10.64] ;  /* 0x000000040a077981 */ /* 0x002f22000c1e1900 */
[----:B--2---:R-:W-:-:S05]  /*00e0*/  IMAD.WIDE R4, R9, 0xc, R4 ;  /* 0x0000000c09047825 */ /* 0x004fca00078e0204 */
[----:B------:R-:W4:Y:S01]  /*00f0*/  LDG.E R13, desc[UR4][R4.64] ;  /* 0x00000004040d7981 */ /* 0x000f22000c1e1900 */
[----:B---3--:R-:W-:-:S03]  /*0100*/  FMUL R0, R3, 0.5 ;  /* 0x3f00000003007820 */ /* 0x008fc60000400000 */
[----:B------:R-:W2:Y:S04]  /*0110*/  LDG.E R15, desc[UR4][R4.64+0x4] ;  /* 0x00000404040f7981 */ /* 0x000ea8000c1e1900 */
[----:B------:R-:W3:Y:S01]  /*0120*/  LDG.E R19, desc[UR4][R4.64+0x8] ;  /* 0x0000080404137981 */ /* 0x000ee2000c1e1900 */
[----:B----4-:R-:W-:-:S05]  /*0130*/  FFMA R13, R0, R7, R13 ;  /* 0x00000007000d7223 */ /* 0x010fca000000000d */
[----:B------:R0:W-:Y:S04]  /*0140*/  STG.E desc[UR4][R4.64], R13 ;  /* 0x0000000d04007986 */ /* 0x0001e8000c101904 */
[----:B------:R-:W2:Y:S02]  /*0150*/  LDG.E R7, desc[UR4][R10.64+0x4] ;  /* 0x000004040a077981 */ /* 0x000ea4000c1e1900 */
[----:B--2---:R-:W-:Y:S02]  /*0160*/  FFMA R15, R0, R7, R15 ;  /* 0x00000007000f7223 */ /* 0x004fe4000000000f */
[----:B------:R-:W1:Y:S03]  /*0170*/  LDC.64 R6, c[0x0][0x380] ;  /* 0x0000e000ff067b82 */ /* 0x000e660000000a00 */
[----:B------:R2:W-:Y:S04]  /*0180*/  STG.E desc[UR4][R4.64+0x4], R15 ;  /* 0x0000040f04007986 */ /* 0x0005e8000c101904 */
[----:B------:R-:W3:Y:S01]  /*0190*/  LDG.E R17, desc[UR4][R10.64+0x8] ;  /* 0x000008040a117981 */ /* 0x000ee2000c1e1900 */
[----:B-1----:R-:W-:-:S04]  /*01a0*/  IMAD.WIDE R6, R9, 0xc, R6 ;  /* 0x0000000c09067825 */ /* 0x002fc800078e0206 */
[----:B---3--:R-:W-:-:S05]  /*01b0*/  FFMA R17, R0, R17, R19 ;  /* 0x0000001100117223 */ /* 0x008fca0000000013 */
[----:B------:R2:W-:Y:S04]  /*01c0*/  STG.E desc[UR4][R4.64+0x8], R17 ;  /* 0x0000081104007986 */ /* 0x0005e8000c101904 */
[----:B------:R-:W3:Y:S04]  /*01d0*/  LDG.E R0, desc[UR4][R6.64] ;  /* 0x0000000406007981 */ /* 0x000ee8000c1e1900 */
[----:B------:R-:W4:Y:S04]  /*01e0*/  LDG.E R8, desc[UR4][R6.64+0x4] ;  /* 0x0000040406087981 */ /* 0x000f28000c1e1900 */
[----:B------:R-:W5:Y:S01]  /*01f0*/  LDG.E R12, desc[UR4][R6.64+0x8] ;  /* 0x00000804060c7981 */ /* 0x000f62000c1e1900 */
[----:B------:R-:W-:Y:S01]  /*0200*/  BSSY.RECONVERGENT B0, `(.L_x_2) ;  /* 0x0000049000007945 */ /* 0x000fe20003800200 */
[----:B---3--:R-:W-:-:S04]  /*0210*/  FFMA R9, R13, R3, R0 ;  /* 0x000000030d097223 */ /* 0x008fc80000000000 */
[----:B------:R-:W-:-:S05]  /*0220*/  FADD R9, R9, R2 ;  /* 0x0000000209097221 */ /* 0x000fca0000000000 */
[----:B------:R-:W-:Y:S01]  /*0230*/  FSETP.GEU.AND P0, PT, |R9|, |R2|, PT ;  /* 0x400000020900720b */ /* 0x000fe20003f0e200 */
[-C--:B----4-:R-:W-:Y:S01]  /*0240*/  FFMA R11, R15, R3.reuse, R8 ;  /* 0x000000030f0b7223 */ /* 0x090fe20000000008 */
[----:B-----5:R-:W-:Y:S01]  /*0250*/  FFMA R3, R17, R3, R12 ;  /* 0x0000000311037223 */ /* 0x020fe2000000000c */
[----:B------:R-:W-:Y:S01]  /*0260*/  FADD R0, |R2|, -RZ ;  /* 0x800000ff02007221 */ /* 0x000fe20000000200 */
[----:B0-----:R-:W-:-:S09]  /*0270*/  FADD R13, |R9|, -RZ ;  /* 0x800000ff090d7221 */ /* 0x001fd20000000200 */
[----:B--2---:R-:W-:Y:S05]  /*0280*/  @!P0 BRA `(.L_x_3) ;  /* 0x0000000400008947 */ /* 0x004fea0003800000 */
[----:B------:R-:W-:-:S05]  /*0290*/  FMUL R4, |R2|, 8388608 ;  /* 0x4b00000002047820 */ /* 0x000fca0000400200 */
[----:B------:R-:W-:-:S13]  /*02a0*/  FSETP.GTU.AND P0, PT, R13, R4, PT ;  /* 0x000000040d00720b */ /* 0x000fda0003f0c000 */
[----:B------:R-:W-:Y:S05]  /*02b0*/  @P0 BRA `(.L_x_4) ;  /* 0x0000000000740947 */ /* 0x000fea0003800000 */
[C---:B------:R-:W-:Y:S01]  /*02c0*/  FMUL R5, |R2|.reuse, 16777216 ;  /* 0x4b80000002057820 */ /* 0x040fe20000400200 */
[----:B------:R-:W-:Y:S01]  /*02d0*/  FSETP.GEU.AND P0, PT, |R2|, 1.175494350822287508e-38, PT ;  /* 0x008000000200780b */ /* 0x000fe20003f0e200 */
[----:B------:R-:W-:Y:S01]  /*02e0*/  FMUL R4, R13, 16777216 ;  /* 0x4b8000000d047820 */ /* 0x000fe20000400000 */
[----:B------:R-:W-:Y:S02]  /*02f0*/  BSSY.RECONVERGENT B1, `(.L_x_5) ;  /* 0x0000017000017945 */ /* 0x000fe40003800200 */
[----:B------:R-:W-:Y:S02]  /*0300*/  FSEL R5, R5, |R2|, !P0 ;  /* 0x4000000205057208 */ /* 0x000fe40004000000 */
[----:B------:R-:W-:-:S04]  /*0310*/  FSEL R4, R4, R13, !P0 ;  /* 0x0000000d04047208 */ /* 0x000fc80004000000 */
[----:B------:R-:W0:Y:S02]  /*0320*/  MUFU.RCP R5, R5 ;  /* 0x0000000500057308 */ /* 0x000e240000001000 */
[----:B0-----:R-:W-:-:S06]  /*0330*/  FMUL R4, R5, R4 ;  /* 0x0000000405047220 */ /* 0x001fcc0000400000 */
[----:B------:R-:W0:Y:S02]  /*0340*/  FRND.TRUNC R4, R4 ;  /* 0x0000000400047307 */ /* 0x000e24000020d000 */
[----:B0-----:R-:W-:-:S05]  /*0350*/  FFMA R15, R4, -|R2|, R13 ;  /* 0xc0000002040f7223 */ /* 0x001fca000000000d */
[----:B------:R-:W-:-:S13]  /*0360*/  ISETP.GE.U32.AND P0, PT, R15, R0, PT ;  /* 0x000000000f00720c */ /* 0x000fda0003f06070 */
[----:B------:R-:W-:Y:S05]  /*0370*/  @!P0 BRA `(.L_x_6) ;  /* 0x0000000000388947 */ /* 0x000fea0003800000 */
[----:B------:R-:W-:-:S04]  /*0380*/  ISETP.GE.U32.AND P0, PT, R15, -0x7fffffff, PT ;  /* 0x800000010f00780c */ /* 0x000fc80003f06070 */
[----:B------:R-:W-:-:S09]  /*0390*/  FSETP.GEU.OR P1, PT, R15, -|R2|, !P0 ;  /* 0xc00000020f00720b */ /* 0x000fd2000472e400 */
[----:B------:R-:W-:-:S04]  /*03a0*/  @P0 FADD R5, R4, -1 ;  /* 0xbf80000004050421 */ /* 0x000fc80000000000 */
[----:B------:R-:W-:-:S04]  /*03b0*/  @!P1 FADD R5, R5, -1 ;  /* 0xbf80000005059421 */ /* 0x000fc80000000000 */
[----:B------:R-:W-:Y:S01]  /*03c0*/  @P0 IMAD.MOV.U32 R4, RZ, RZ, R5 ;  /* 0x000000ffff040224 */ /* 0x000fe200078e0005 */
[----:B------:R-:W-:Y:S06]  /*03d0*/  @P0 BRA `(.L_x_6) ;  /* 0x0000000000200947 */ /* 0x000fec0003800000 */
[----:B------:R-:W-:Y:S01]  /*03e0*/  FADD R5, |R2|, |R2| ;  /* 0x4000000202057221 */ /* 0x000fe20000000200 */
[----:B------:R-:W-:-:S04]  /*03f0*/  FADD R4, R4, 1 ;  /* 0x3f80000004047421 */ /* 0x000fc80000000000 */
[----:B------:R-:W-:-:S13]  /*0400*/  FSETP.GE.AND P0, PT, R15, R5, PT ;  /* 0x000000050f00720b */ /* 0x000fda0003f06000 */
[----:B------:R-:W-:-:S05]  /*0410*/  @P0 FFMA R5, |R2|, -3, R15 ;  /* 0xc040000002050823 */ /* 0x000fca000000020f */
[----:B------:R-:W-:Y:S01]  /*0420*/  FSETP.GE.AND P1, PT, R5, RZ, P0 ;  /* 0x000000ff0500720b */ /* 0x000fe20000726000 */
[----:B------:R-:W-:-:S12]  /*0430*/  @P0 FADD R5, R4, 1 ;  /* 0x3f80000004050421 */ /* 0x000fd80000000000 */
[----:B------:R-:W-:-:S04]  /*0440*/  @P1 FADD R5, R5, 1 ;  /* 0x3f80000005051421 */ /* 0x000fc80000000000 */
[----:B------:R-:W-:-:S07]  /*0450*/  @P0 IMAD.MOV.U32 R4, RZ, RZ, R5 ;  /* 0x000000ffff040224 */ /* 0x000fce00078e0005 */
.L_x_6:
[----:B------:R-:W-:Y:S05]  /*0460*/  BSYNC.RECONVERGENT B1 ;  /* 0x0000000000017941 */ /* 0x000fea0003800200 */
.L_x_5:
[----:B------:R-:W-:Y:S01]  /*0470*/  FFMA R13, R4, -|R2|, R13 ;  /* 0xc0000002040d7223 */ /* 0x000fe2000000000d */
[----:B------:R-:W-:Y:S06]  /*0480*/  BRA `(.L_x_3) ;  /* 0x0000000000807947 */ /* 0x000fec0003800000 */
.L_x_4:
[----:B------:R-:W-:Y:S01]  /*0490*/  LOP3.LUT R8, R4, 0xff800000, RZ, 0xc0, !PT ;  /* 0xff80000004087812 */ /* 0x000fe200078ec0ff */
[----:B------:R-:W-:Y:S01]  /*04a0*/  BSSY.RECONVERGENT B1, `(.L_x_7) ;  /* 0x000001c000017945 */ /* 0x000fe20003800200 */
[C---:B------:R-:W-:Y:S02]  /*04b0*/  ISETP.GT.U32.AND P0, PT, R13.reuse, 0x7f7fffff, PT ;  /* 0x7f7fffff0d00780c */ /* 0x040fe40003f04070 */
[C---:B------:R-:W-:Y:S02]  /*04c0*/  IADD3 R5, PT, PT, R13.reuse, -R8, RZ ;  /* 0x800000080d057210 */ /* 0x040fe40007ffe0ff */
[----:B------:R-:W-:Y:S02]  /*04d0*/  LOP3.LUT R13, R13, 0x7fffff, RZ, 0xc0, !PT ;  /* 0x007fffff0d0d7812 */ /* 0x000fe400078ec0ff */
[----:B------:R-:W-:Y:S02]  /*04e0*/  LOP3.LUT R5, R5, 0xff800000, RZ, 0xc0, !PT ;  /* 0xff80000005057812 */ /* 0x000fe400078ec0ff */
[----:B------:R-:W-:-:S02]  /*04f0*/  FSETP.GT.AND P2, PT, |R2|, RZ, PT ;  /* 0x000000ff0200720b */ /* 0x000fc40003f44200 */
[----:B------:R-:W-:Y:S01]  /*0500*/  FSEL R8, R8, +QNAN , !P0 ;  /* 0x7fffffff08087808 */ /* 0x000fe20004000000 */
[----:B------:R-:W-:Y:S01]  /*0510*/  VIADD R5, R5, 0xb800000 ;  /* 0x0b80000005057836 */ /* 0x000fe20000000000 */
[----:B------:R-:W-:Y:S02]  /*0520*/  LOP3.LUT R13, R13, 0x3f800000, RZ, 0xfc, !PT ;  /* 0x3f8000000d0d7812 */ /* 0x000fe400078efcff */
[----:B------:R-:W-:Y:S02]  /*0530*/  FSEL R14, R8, +QNAN , P2 ;  /* 0x7fffffff080e7808 */ /* 0x000fe40001000000 */
[----:B------:R-:W-:-:S13]  /*0540*/  ISETP.NE.AND P1, PT, R5, RZ, PT ;  /* 0x000000ff0500720c */ /* 0x000fda0003f25270 */
[----:B------:R-:W-:Y:S05]  /*0550*/  @!P1 BRA `(.L_x_8) ;  /* 0x0000000000409947 */ /* 0x000fea0003800000 */
[----:B------:R-:W-:-:S04]  /*0560*/  LOP3.LUT R4, R4, 0x7fffff, RZ, 0xc0, !PT ;  /* 0x007fffff04047812 */ /* 0x000fc800078ec0ff */
[----:B------:R-:W-:-:S04]  /*0570*/  LOP3.LUT R4, R4, 0x3f800000, RZ, 0xfc, !PT ;  /* 0x3f80000004047812 */ /* 0x000fc800078efcff */
[----:B------:R0:W1:Y:S03]  /*0580*/  MUFU.RCP R8, R4 ;  /* 0x0000000400087308 */ /* 0x0000660000001000 */
.L_x_9:
[----:B------:R-:W-:-:S04]  /*0590*/  VIMNMX.U32 R10, PT, PT, R5, 0xb800000, PT ;  /* 0x0b800000050a7848 */ /* 0x000fc80003fe0000 */
[----:B------:R-:W-:Y:S01]  /*05a0*/  IADD3 R13, PT, PT, R10, R13, RZ ;  /* 0x0000000d0a0d7210 */ /* 0x000fe20007ffe0ff */
[----:B------:R-:W-:-:S04]  /*05b0*/  IMAD.IADD R5, R5, 0x1, -R10 ;  /* 0x0000000105057824 */ /* 0x000fc800078e0a0a */
[----:B-1----:R-:W-:Y:S01]  /*05c0*/  FMUL R15, R8, R13 ;  /* 0x0000000d080f7220 */ /* 0x002fe20000400000 */
[----:B------:R-:W-:-:S03]  /*05d0*/  ISETP.NE.AND P1, PT, R5, RZ, PT ;  /* 0x000000ff0500720c */ /* 0x000fc60003f25270 */
[----:B------:R-:W-:-:S04]  /*05e0*/  FFMA R12, -R4, R15, R13 ;  /* 0x0000000f040c7223 */ /* 0x000fc8000000010d */
[----:B------:R-:W-:-:S04]  /*05f0*/  FFMA R12, R8, R12, R15 ;  /* 0x0000000c080c7223 */ /* 0x000fc8000000000f */
[----:B------:R-:W-:-:S04]  /*0600*/  FFMA R15, -R4, R12, R13 ;  /* 0x0000000c040f7223 */ /* 0x000fc8000000010d */
[----:B------:R-:W-:-:S06]  /*0610*/  FFMA.RZ R15, R8, R15, R12 ;  /* 0x0000000f080f7223 */ /* 0x000fcc000000c00c */
[----:B------:R-:W1:Y:S02]  /*0620*/  FRND.TRUNC R15, R15 ;  /* 0x0000000f000f7307 */ /* 0x000e64000020d000 */
[----:B-1----:R-:W-:-:S05]  /*0630*/  FFMA R13, -R4, R15, R13 ;  /* 0x0000000f040d7223 */ /* 0x002fca000000010d */
[----:B------:R-:W-:-:S13]  /*0640*/  ISETP.NE.AND P0, PT, R13, RZ, PT ;  /* 0x000000ff0d00720c */ /* 0x000fda0003f05270 */
[----:B------:R-:W-:Y:S05]  /*0650*/  @P0 BRA P1, `(.L_x_9) ;  /* 0xfffffffc00cc0947 */ /* 0x000fea000083ffff */
.L_x_8:
[----:B------:R-:W-:Y:S05]  /*0660*/  BSYNC.RECONVERGENT B1 ;  /* 0x0000000000017941 */ /* 0x000fea0003800200 */
.L_x_7:
[----:B------:R-:W-:-:S04]  /*0670*/  FMUL R13, R13, 1.1920928955078125e-07 ;  /* 0x340000000d0d7820 */ /* 0x000fc80000400000 */
[----:B------:R-:W-:-:S07]  /*0680*/  FMUL R13, R14, R13 ;  /* 0x0000000d0e0d7220 */ /* 0x000fce0000400000 */
.L_x_3:
[----:B------:R-:W-:Y:S05]  /*0690*/  BSYNC.RECONVERGENT B0 ;  /* 0x0000000000007941 */ /* 0x000fea0003800200 */
.L_x_2:
[----:B------:R-:W-:Y:S01]  /*06a0*/  FSETP.NAN.AND P0, PT, |R13|, |R13|, PT ;  /* 0x4000000d0d00720b */ /* 0x000fe20003f08200 */
[----:B------:R-:W-:Y:S01]  /*06b0*/  FADD R11, R11, R2 ;  /* 0x000000020b0b7221 */ /* 0x000fe20000000000 */
[----:B0-----:R-:W-:Y:S01]  /*06c0*/  LOP3.LUT R4, R13, 0x80000000, R9, 0xb8, !PT ;  /* 0x800000000d047812 */ /* 0x001fe200078eb809 */
[----:B------:R-:W-:Y:S02]  /*06d0*/  BSSY.RECONVERGENT B0, `(.L_x_10) ;  /* 0x0000046000007945 */ /* 0x000fe40003800200 */
[----:B------:R-:W-:Y:S01]  /*06e0*/  FADD R5, |R11|, -RZ ;  /* 0x800000ff0b057221 */ /* 0x000fe20000000200 */
[----:B------:R-:W-:Y:S02]  /*06f0*/  FSEL R13, R13, R4, P0 ;  /* 0x000000040d0d7208 */ /* 0x000fe40000000000 */
[----:B------:R-:W-:-:S03]  /*0700*/  FSETP.GEU.AND P0, PT, |R11|, |R2|, PT ;  /* 0x400000020b00720b */ /* 0x000fc60003f0e200 */
[----:B------:R0:W-:Y:S10]  /*0710*/  STG.E desc[UR4][R6.64], R13 ;  /* 0x0000000d06007986 */ /* 0x0001f4000c101904 */
[----:B------:R-:W-:Y:S05]  /*0720*/  @!P0 BRA `(.L_x_11) ;  /* 0x0000000400008947 */ /* 0x000fea0003800000 */
        /* <DEDUP_REMOVED lines=8> */
[----:B------:R-:W-:Y:S02]  /*07b0*/  FSEL R4, R4, R5, !P0 ;  /* 0x0000000504047208 */ /* 0x000fe40004000000 */
[----:B------:R-:W1:Y:S03]  /*07c0*/  MUFU.RCP R9, R8 ;  /* 0x0000000800097308 */ /* 0x000e660000001000 */
[----:B-1----:R-:W-:-:S06]  /*07d0*/  FMUL R4, R9, R4 ;  /* 0x0000000409047220 */ /* 0x002fcc0000400000 */
[----:B------:R-:W1:Y:S02]  /*07e0*/  FRND.TRUNC R4, R4 ;  /* 0x0000000400047307 */ /* 0x000e64000020d000 */
[----:B-1----:R-:W-:-:S05]  /*07f0*/  FFMA R9, R4, -|R2|, R5 ;  /* 0xc000000204097223 */ /* 0x002fca0000000005 */
[----:B------:R-:W-:-:S13]  /*0800*/  ISETP.GE.U32.AND P0, PT, R9, R0, PT ;  /* 0x000000000900720c */ /* 0x000fda0003f06070 */
[----:B------:R-:W-:Y:S05]  /*0810*/  @!P0 BRA `(.L_x_14) ;  /* 0x0000000000388947 */ /* 0x000fea0003800000 */
[----:B------:R-:W-:-:S04]  /*0820*/  ISETP.GE.U32.AND P0, PT, R9, -0x7fffffff, PT ;  /* 0x800000010900780c */ /* 0x000fc80003f06070 */
[----:B------:R-:W-:-:S09]  /*0830*/  FSETP.GEU.OR P1, PT, R9, -|R2|, !P0 ;  /* 0xc00000020900720b */ /* 0x000fd2000472e400 */
[----:B------:R-:W-:-:S04]  /*0840*/  @P0 FADD R8, R4, -1 ;  /* 0xbf80000004080421 */ /* 0x000fc80000000000 */
[----:B------:R-:W-:-:S05]  /*0850*/  @!P1 FADD R8, R8, -1 ;  /* 0xbf80000008089421 */ /* 0x000fca0000000000 */
[----:B------:R-:W-:Y:S01]  /*0860*/  @P0 MOV R4, R8 ;  /* 0x0000000800040202 */ /* 0x000fe20000000f00 */
        /* <DEDUP_REMOVED lines=9> */
.L_x_14:
[----:B------:R-:W-:Y:S05]  /*0900*/  BSYNC.RECONVERGENT B1 ;  /* 0x0000000000017941 */ /* 0x000fea0003800200 */
.L_x_13:
[----:B------:R-:W-:Y:S01]  /*0910*/  FFMA R5, R4, -|R2|, R5 ;  /* 0xc000000204057223 */ /* 0x000fe20000000005 */
[----:B------:R-:W-:Y:S06]  /*0920*/  BRA `(.L_x_11) ;  /* 0x0000000000807947 */ /* 0x000fec0003800000 */
.L_x_12:
[----:B------:R-:W-:Y:S01]  /*0930*/  LOP3.LUT R8, R10, 0xff800000, RZ, 0xc0, !PT ;  /* 0xff8000000a087812 */ /* 0x000fe200078ec0ff */
[----:B------:R-:W-:Y:S01]  /*0940*/  BSSY.RECONVERGENT B1, `(.L_x_15) ;  /* 0x000001c000017945 */ /* 0x000fe20003800200 */
[C---:B------:R-:W-:Y:S02]  /*0950*/  ISETP.GT.U32.AND P0, PT, R5.reuse, 0x7f7fffff, PT ;  /* 0x7f7fffff0500780c */ /* 0x040fe40003f04070 */
[----:B------:R-:W-:Y:S02]  /*0960*/  IADD3 R4, PT, PT, -R8, R5, RZ ;  /* 0x0000000508047210 */ /* 0x000fe40007ffe1ff */
        /* <DEDUP_REMOVED lines=11> */
[----:B0-----:R0:W1:Y:S03]  /*0a20*/  MUFU.RCP R13, R14 ;  /* 0x0000000e000d7308 */ /* 0x0010660000001000 */
.L_x_17:
        /* <DEDUP_REMOVED lines=8> */
[----:B------:R-:W-:-:S04]  /*0ab0*/  FFMA.RZ R9, R13, R9, R10 ;  /* 0x000000090d097223 */ /* 0x000fc8000000c00a */
[----:B------:R-:W1:Y:S02]  /*0ac0*/  FRND.TRUNC R10, R9 ;  /* 0x00000009000a7307 */ /* 0x000e64000020d000 */
[----:B-1----:R-:W-:-:S05]  /*0ad0*/  FFMA R5, -R14, R10, R5 ;  /* 0x0000000a0e057223 */ /* 0x002fca0000000105 */
[----:B------:R-:W-:-:S13]  /*0ae0*/  ISETP.NE.AND P0, PT, R5, RZ, PT ;  /* 0x000000ff0500720c */ /* 0x000fda0003f05270 */
[----:B------:R-:W-:Y:S05]  /*0af0*/  @P0 BRA P1, `(.L_x_17) ;  /* 0xfffffffc00cc0947 */ /* 0x000fea000083ffff */
.L_x_16:
[----:B------:R-:W-:Y:S05]  /*0b00*/  BSYNC.RECONVERGENT B1 ;  /* 0x0000000000017941 */ /* 0x000fea0003800200 */
.L_x_15:
[----:B------:R-:W-:-:S04]  /*0b10*/  FMUL R5, R5, 1.1920928955078125e-07 ;  /* 0x3400000005057820 */ /* 0x000fc80000400000 */
[----:B------:R-:W-:-:S07]  /*0b20*/  FMUL R5, R12, R5 ;  /* 0x000000050c057220 */ /* 0x000fce0000400000 */
.L_x_11:
[----:B------:R-:W-:Y:S05]  /*0b30*/  BSYNC.RECONVERGENT B0 ;  /* 0x0000000000007941 */ /* 0x000fea0003800200 */
.L_x_10:
[----:B------:R-:W-:Y:S01]  /*0b40*/  FSETP.NAN.AND P0, PT, |R5|, |R5|, PT ;  /* 0x400000050500720b */ /* 0x000fe20003f08200 */
[----:B------:R-:W-:Y:S01]  /*0b50*/  FADD R3, R3, R2 ;  /* 0x0000000203037221 */ /* 0x000fe20000000000 */
[----:B------:R-:W-:Y:S01]  /*0b60*/  LOP3.LUT R4, R5, 0x80000000, R11, 0xb8, !PT ;  /* 0x8000000005047812 */ /* 0x000fe200078eb80b */
        /* <DEDUP_REMOVED lines=9> */
[C---:B-1----:R-:W-:Y:S01]  /*0c00*/  FMUL R5, |R2|.reuse, 16777216 ;  /* 0x4b80000002057820 */ /* 0x042fe20000400200 */
        /* <DEDUP_REMOVED lines=25> */
.L_x_22:
[----:B------:R-:W-:Y:S05]  /*0da0*/  BSYNC.RECONVERGENT B1 ;  /* 0x0000000000017941 */ /* 0x000fea0003800200 */
.L_x_21:
[----:B------:R-:W-:Y:S01]  /*0db0*/  FFMA R9, R4, -|R2|, R9 ;  /* 0xc000000204097223 */ /* 0x000fe20000000009 */
[----:B------:R-:W-:Y:S06]  /*0dc0*/  BRA `(.L_x_19) ;  /* 0x0000000000807947 */ /* 0x000fec0003800000 */
.L_x_20:
[----:B------:R-:W-:Y:S01]  /*0dd0*/  LOP3.LUT R8, R4, 0xff800000, RZ, 0xc0, !PT ;  /* 0xff80000004087812 */ /* 0x000fe200078ec0ff */
[----:B------:R-:W-:Y:S01]  /*0de0*/  BSSY.RECONVERGENT B1, `(.L_x_23) ;  /* 0x000001c000017945 */ /* 0x000fe20003800200 */
[C---:B------:R-:W-:Y:S02]  /*0df0*/  ISETP.GT.U32.AND P0, PT, R9.reuse, 0x7f7fffff, PT ;  /* 0x7f7fffff0900780c */ /* 0x040fe40003f04070 */
[----:B------:R-:W-:Y:S02]  /*0e00*/  IADD3 R0, PT, PT, -R8, R9, RZ ;  /* 0x0000000908007210 */ /* 0x000fe40007ffe1ff */
[----:B------:R-:W-:Y:S02]  /*0e10*/  FSETP.GT.AND P2, PT, |R2|, RZ, PT ;  /* 0x000000ff0200720b */ /* 0x000fe40003f44200 */
[----:B------:R-:W-:Y:S02]  /*0e20*/  LOP3.LUT R0, R0, 0xff800000, RZ, 0xc0, !PT ;  /* 0xff80000000007812 */ /* 0x000fe400078ec0ff */
[----:B------:R-:W-:-:S02]  /*0e30*/  LOP3.LUT R9, R9, 0x7fffff, RZ, 0xc0, !PT ;  /* 0x007fffff09097812 */ /* 0x000fc400078ec0ff */
        /* <DEDUP_REMOVED lines=8> */
[----:B------:R2:W3:Y:S03]  /*0ec0*/  MUFU.RCP R11, R10 ;  /* 0x0000000a000b7308 */ /* 0x0004e60000001000 */
.L_x_25:
[----:B------:R-:W-:-:S04]  /*0ed0*/  VIMNMX.U32 R2, PT, PT, R0, 0xb800000, PT ;  /* 0x0b80000000027848 */ /* 0x000fc80003fe0000 */
[C---:B------:R-:W-:Y:S02]  /*0ee0*/  IADD3 R9, PT, PT, R2.reuse, R9, RZ ;  /* 0x0000000902097210 */ /* 0x040fe40007ffe0ff */
[----:B------:R-:W-:-:S03]  /*0ef0*/  IADD3 R0, PT, PT, -R2, R0, RZ ;  /* 0x0000000002007210 */ /* 0x000fc60007ffe1ff */
[----:B---3--:R-:W-:Y:S01]  /*0f00*/  FMUL R4, R11, R9 ;  /* 0x000000090b047220 */ /* 0x008fe20000400000 */
[----:B------:R-:W-:-:S03]  /*0f10*/  ISETP.NE.AND P1, PT, R0, RZ, PT ;  /* 0x000000ff0000720c */ /* 0x000fc60003f25270 */
[----:B-1----:R-:W-:-:S04]  /*0f20*/  FFMA R5, -R10, R4, R9 ;  /* 0x000000040a057223 */ /* 0x002fc80000000109 */
[----:B------:R-:W-:-:S04]  /*0f30*/  FFMA R4, R11, R5, R4 ;  /* 0x000000050b047223 */ /* 0x000fc80000000004 */
[----:B------:R-:W-:-:S04]  /*0f40*/  FFMA R5, -R10, R4, R9 ;  /* 0x000000040a057223 */ /* 0x000fc80000000109 */
[----:B------:R-:W-:-:S04]  /*0f50*/  FFMA.RZ R5, R11, R5, R4 ;  /* 0x000000050b057223 */ /* 0x000fc8000000c004 */
[----:B------:R-:W1:Y:S02]  /*0f60*/  FRND.TRUNC R4, R5 ;  /* 0x0000000500047307 */ /* 0x000e64000020d000 */
[----:B-1----:R-:W-:-:S05]  /*0f70*/  FFMA R9, -R10, R4, R9 ;  /* 0x000000040a097223 */ /* 0x002fca0000000109 */
[----:B------:R-:W-:-:S13]  /*0f80*/  ISETP.NE.AND P0, PT, R9, RZ, PT ;  /* 0x000000ff0900720c */ /* 0x000fda0003f05270 */
[----:B------:R-:W-:Y:S05]  /*0f90*/  @P0 BRA P1, `(.L_x_25) ;  /* 0xfffffffc00cc0947 */ /* 0x000fea000083ffff */
.L_x_24:
[----:B------:R-:W-:Y:S05]  /*0fa0*/  BSYNC.RECONVERGENT B1 ;  /* 0x0000000000017941 */ /* 0x000fea0003800200 */
.L_x_23:
[----:B------:R-:W-:-:S04]  /*0fb0*/  FMUL R9, R9, 1.1920928955078125e-07 ;  /* 0x3400000009097820 */ /* 0x000fc80000400000 */
[----:B------:R-:W-:-:S07]  /*0fc0*/  FMUL R9, R8, R9 ;  /* 0x0000000908097220 */ /* 0x000fce0000400000 */
.L_x_19:
[----:B------:R-:W-:Y:S05]  /*0fd0*/  BSYNC.RECONVERGENT B0 ;  /* 0x0000000000007941 */ /* 0x000fea0003800200 */
.L_x_18:
[C---:B------:R-:W-:Y:S02]  /*0fe0*/  FSETP.NAN.AND P0, PT, |R9|.reuse, |R9|, PT ;  /* 0x400000090900720b */ /* 0x040fe40003f08200 */
[----:B------:R-:W-:-:S04]  /*0ff0*/  LOP3.LUT R0, R9, 0x80000000, R3, 0xb8, !PT ;  /* 0x8000000009007812 */ /* 0x000fc800078eb803 */
[----:B------:R-:W-:-:S05]  /*1000*/  FSEL R9, R9, R0, P0 ;  /* 0x0000000009097208 */ /* 0x000fca0000000000 */
[----:B------:R-:W-:Y:S01]  /*1010*/  STG.E desc[UR4][R6.64+0x8], R9 ;  /* 0x0000080906007986 */ /* 0x000fe2000c101904 */
[----:B------:R-:W-:Y:S05]  /*1020*/  EXIT ;  /* 0x000000000000794d */ /* 0x000fea0003800000 */
.L_x_26:
        /* <DEDUP_REMOVED lines=13> */
.L_x_99:


//--------------------- .text._Z18compute_forces_nblP6float3S0_PiS1_fPfi --------------------------
	.section	.text._Z18compute_forces_nblP6float3S0_PiS1_fPfi,"ax",@progbits
	.align	128
        .global         _Z18compute_forces_nblP6float3S0_PiS1_fPfi
        .type           _Z18compute_forces_nblP6float3S0_PiS1_fPfi,@function
        .size           _Z18compute_forces_nblP6float3S0_PiS1_fPfi,(.L_x_94 - _Z18compute_forces_nblP6float3S0_PiS1_fPfi)
        .other          _Z18compute_forces_nblP6float3S0_PiS1_fPfi,@"STO_CUDA_ENTRY STV_DEFAULT"
_Z18compute_forces_nblP6float3S0_PiS1_fPfi:
.text._Z18compute_forces_nblP6float3S0_PiS1_fPfi:
        /* <DEDUP_REMOVED lines=10> */
[----:B------:R-:W2:Y:S01]  /*00a0*/  LDCU UR6, c[0x0][0x3a0] ;  /* 0x00007400ff0677ac */ /* 0x000ea20008000800 */
[----:B0-----:R-:W-:-:S06]  /*00b0*/  IMAD.WIDE R4, R3, 0x4, R4 ;  /* 0x0000000403047825 */ /* 0x001fcc00078e0204 */
[----:B-1----:R-:W3:Y:S01]  /*00c0*/  LDG.E R4, desc[UR4][R4.64] ;  /* 0x0000000404047981 */ /* 0x002ee2000c1e1900 */
[----:B------:R-:W-:Y:S01]  /*00d0*/  BSSY.RECONVERGENT B0, `(.L_x_27) ;  /* 0x00000d4000007945 */ /* 0x000fe20003800200 */
[----:B------:R-:W-:Y:S01]  /*00e0*/  HFMA2 R9, -RZ, RZ, 0, 0 ;  /* 0x00000000ff097431 */ /* 0x000fe200000001ff */
[----:B------:R-:W-:Y:S02]  /*00f0*/  CS2R R10, SRZ ;  /* 0x00000000000a7805 */ /* 0x000fe4000001ff00 */
[----:B------:R-:W-:Y:S02]  /*0100*/  MOV R13, RZ ;  /* 0x000000ff000d7202 */ /* 0x000fe40000000f00 */
[----:B---3--:R-:W-:-:S13]  /*0110*/  ISETP.GE.AND P0, PT, R4, 0x1, PT ;  /* 0x000000010400780c */ /* 0x008fda0003f06270 */
[----:B--2---:R-:W-:Y:S05]  /*0120*/  @!P0 BRA `(.L_x_28) ;  /* 0x0000000c00388947 */ /* 0x004fea0003800000 */
[----:B------:R-:W0:Y:S08]  /*0130*/  LDC.64 R14, c[0x0][0x380] ;  /* 0x0000e000ff0e7b82 */ /* 0x000e300000000a00 */
[----:B------:R-:W1:Y:S01]  /*0140*/  LDC R13, c[0x0][0x3a0] ;  /* 0x0000e800ff0d7b82 */ /* 0x000e620000000800 */
[----:B0-----:R-:W-:-:S05]  /*0150*/  IMAD.WIDE R14, R3, 0xc, R14 ;  /* 0x0000000c030e7825 */ /* 0x001fca00078e020e */
[----:B------:R0:W5:Y:S04]  /*0160*/  LDG.E R5, desc[UR4][R14.64] ;  /* 0x000000040e057981 */ /* 0x000168000c1e1900 */
[----:B------:R0:W5:Y:S04]  /*0170*/  LDG.E R6, desc[UR4][R14.64+0x4] ;  /* 0x000004040e067981 */ /* 0x000168000c1e1900 */
[----:B------:R0:W5:Y:S01]  /*0180*/  LDG.E R7, desc[UR4][R14.64+0x8] ;  /* 0x000008040e077981 */ /* 0x000162000c1e1900 */
[----:B------:R-:W-:Y:S01]  /*0190*/  ISETP.NE.AND P0, PT, R4, 0x1, PT ;  /* 0x000000010400780c */ /* 0x000fe20003f05270 */
[----:B------:R-:W-:Y:S01]  /*01a0*/  BSSY.RECONVERGENT B1, `(.L_x_29) ;  /* 0x0000085000017945 */ /* 0x000fe20003800200 */
[----:B-1----:R-:W-:Y:S01]  /*01b0*/  FMUL R12, R13, 0.5 ;  /* 0x3f0000000d0c7820 */ /* 0x002fe20000400000 */
[----:B------:R-:W-:-:S02]  /*01c0*/  CS2R R8, SRZ ;  /* 0x0000000000087805 */ /* 0x000fc4000001ff00 */
[----:B------:R-:W-:Y:S02]  /*01d0*/  MOV R0, RZ ;  /* 0x000000ff00007202 */ /* 0x000fe40000000f00 */
[----:B------:R-:W-:Y:S01]  /*01e0*/  CS2R R10, SRZ ;  /* 0x00000000000a7805 */ /* 0x000fe2000001ff00 */
[----:B------:R-:W-:-:S05]  /*01f0*/  FMUL R13, R13, -0.5 ;  /* 0xbf0000000d0d7820 */ /* 0x000fca0000400000 */
[----:B0-----:R-:W-:Y:S05]  /*0200*/  @!P0 BRA `(.L_x_30) ;  /* 0x0000000400f88947 */ /* 0x001fea0003800000 */
[----:B------:R-:W0:Y:S01]  /*0210*/  LDC.64 R14, c[0x0][0x380] ;  /* 0x0000e000ff0e7b82 */ /* 0x000e220000000a00 */
[----:B------:R-:W-:Y:S01]  /*0220*/  LOP3.LUT R19, R4, 0x7ffffffe, RZ, 0xc0, !PT ;  /* 0x7ffffffe04137812 */ /* 0x000fe200078ec0ff */
[----:B------:R-:W-:Y:S01]  /*0230*/  HFMA2 R8, -RZ, RZ, 0, 0 ;  /* 0x00000000ff087431 */ /* 0x000fe200000001ff */
[----:B------:R-:W-:Y:S01]  /*0240*/  BSSY.RECONVERGENT B2, `(.L_x_31) ;  /* 0x0000079000027945 */ /* 0x000fe20003800200 */
[----:B------:R-:W-:Y:S02]  /*0250*/  SHF.L.U32 R18, R3, 0x7, RZ ;  /* 0x0000000703127819 */ /* 0x000fe400000006ff */
[----:B------:R-:W-:-:S07]  /*0260*/  IADD3 R19, PT, PT, -R19, RZ, RZ ;  /* 0x000000ff13137210 */ /* 0x000fce0007ffe1ff */
.L_x_42:
[----:B------:R-:W1:Y:S02]  /*0270*/  LDC.64 R16, c[0x0][0x390] ;  /* 0x0000e400ff107b82 */ /* 0x000e640000000a00 */
[----:B-1----:R-:W-:-:S05]  /*0280*/  IMAD.WIDE R16, R18, 0x4, R16 ;  /* 0x0000000412107825 */ /* 0x002fca00078e0210 */
[----:B------:R-:W0:Y:S02]  /*0290*/  LDG.E R21, desc[UR4][R16.64] ;  /* 0x0000000410157981 */ /* 0x000e24000c1e1900 */
[----:B0-----:R-:W-:-:S05]  /*02a0*/  IMAD.WIDE R20, R21, 0xc, R14 ;  /* 0x0000000c15147825 */ /* 0x001fca00078e020e */
[----:B------:R-:W2:Y:S04]  /*02b0*/  LDG.E R23, desc[UR4][R20.64+0x4] ;  /* 0x0000040414177981 */ /* 0x000ea8000c1e1900 */
[----:B------:R-:W3:Y:S04]  /*02c0*/  LDG.E R0, desc[UR4][R20.64] ;  /* 0x0000000414007981 */ /* 0x000ee8000c1e1900 */
[----:B------:R-:W4:Y:S01]  /*02d0*/  LDG.E R22, desc[UR4][R20.64+0x8] ;  /* 0x0000080414167981 */ /* 0x000f22000c1e1900 */
[----:B------:R-:W-:Y:S01]  /*02e0*/  IADD3 R19, PT, PT, R19, 0x2, RZ ;  /* 0x0000000213137810 */ /* 0x000fe20007ffe0ff */
[----:B------:R-:W-:Y:S01]  /*02f0*/  BSSY.RECONVERGENT B3, `(.L_x_32) ;  /* 0x0000033000037945 */ /* 0x000fe20003800200 */
[----:B--2--5:R-:W-:Y:S01]  /*0300*/  FADD R2, R6, -R23 ;  /* 0x8000001706027221 */ /* 0x024fe20000000000 */
[----:B---3--:R-:W-:-:S04]  /*0310*/  FADD R0, R5, -R0 ;  /* 0x8000000005007221 */ /* 0x008fc80000000000 */
[CC--:B------:R-:W-:Y:S01]  /*0320*/  FSETP.GEU.AND P1, PT, R2.reuse, R13.reuse, PT ;  /* 0x0000000d0200720b */ /* 0x0c0fe20003f2e000 */
[C---:B------:R-:W-:Y:S01]  /*0330*/  FADD R25, R2.reuse, -UR6 ;  /* 0x8000000602197e21 */ /* 0x040fe20008000000 */
[----:B------:R-:W-:Y:S01]  /*0340*/  FSETP.GT.AND P2, PT, R2, R12, PT ;  /* 0x0000000c0200720b */ /* 0x000fe20003f44000 */
[----:B----4-:R-:W-:Y:S01]  /*0350*/  FADD R22, R7, -R22 ;  /* 0x8000001607167221 */ /* 0x010fe20000000000 */
[C---:B------:R-:W-:Y:S01]  /*0360*/  FSETP.GEU.AND P3, PT, R0.reuse, R13, PT ;  /* 0x0000000d0000720b */ /* 0x040fe20003f6e000 */
[----:B------:R-:W-:-:S03]  /*0370*/  FADD R23, R0, -UR6 ;  /* 0x8000000600177e21 */ /* 0x000fc60008000000 */
[----:B------:R-:W-:-:S05]  /*0380*/  FSETP.GEU.AND P0, PT, R22, R13, PT ;  /* 0x0000000d1600720b */ /* 0x000fca0003f0e000 */
[----:B------:R-:W-:Y:S01]  /*0390*/  @!P1 FADD R2, R2, UR6 ;  /* 0x0000000602029e21 */ /* 0x000fe20008000000 */
[----:B------:R-:W-:-:S03]  /*03a0*/  FSETP.GT.AND P1, PT, R0, R12, PT ;  /* 0x0000000c0000720b */ /* 0x000fc60003f24000 */
[----:B------:R-:W-:Y:S01]  /*03b0*/  @!P3 FADD R0, R0, UR6 ;  /* 0x000000060000be21 */ /* 0x000fe20008000000 */
[----:B------:R-:W-:Y:S01]  /*03c0*/  FSEL R21, R25, R2, P2 ;  /* 0x0000000219157208 */ /* 0x000fe20001000000 */
[C---:B------:R-:W-:Y:S01]  /*03d0*/  FADD R25, R22.reuse, -UR6 ;  /* 0x8000000616197e21 */ /* 0x040fe20008000000 */
[C---:B------:R-:W-:Y:S01]  /*03e0*/  FSETP.GT.AND P2, PT, R22.reuse, R12, PT ;  /* 0x0000000c1600720b */ /* 0x040fe20003f44000 */
[----:B------:R-:W-:Y:S01]  /*03f0*/  @!P0 FADD R22, R22, UR6 ;  /* 0x0000000616168e21 */ /* 0x000fe20008000000 */
[----:B------:R-:W-:Y:S01]  /*0400*/  FSEL R20, R23, R0, P1 ;  /* 0x0000000017147208 */ /* 0x000fe20000800000 */
[----:B------:R-:W-:Y:S01]  /*0410*/  FMUL R23, R21, R21 ;  /* 0x0000001515177220 */ /* 0x000fe20000400000 */
[----:B------:R-:W-:Y:S02]  /*0420*/  ISETP.NE.AND P3, PT, R19, RZ, PT ;  /* 0x000000ff1300720c */ /* 0x000fe40003f65270 */
[----:B------:R-:W-:Y:S01]  /*0430*/  FSEL R22, R25, R22, P2 ;  /* 0x0000001619167208 */ /* 0x000fe20001000000 */
[----:B------:R-:W-:-:S04]  /*0440*/  FFMA R23, R20, R20, R23 ;  /* 0x0000001414177223 */ /* 0x000fc80000000017 */
[----:B------:R-:W-:-:S05]  /*0450*/  FFMA R2, R22, R22, R23 ;  /* 0x0000001616027223 */ /* 0x000fca0000000017 */
[----:B------:R-:W-:-:S13]  /*0460*/  FSETP.GEU.AND P0, PT, R2, 6.25, PT ;  /* 0x40c800000200780b */ /* 0x000fda0003f0e000 */
[----:B------:R-:W-:Y:S05]  /*0470*/  @P0 BRA `(.L_x_33) ;  /* 0x0000000000680947 */ /* 0x000fea0003800000 */
[----:B------:R-:W-:Y:S01]  /*0480*/  IADD3 R0, PT, PT, R2, 0x1800000, RZ ;  /* 0x0180000002007810 */ /* 0x000fe20007ffe0ff */
[----:B------:R-:W-:Y:S03]  /*0490*/  BSSY.RECONVERGENT B4, `(.L_x_34) ;  /* 0x000000c000047945 */ /* 0x000fe60003800200 */
[----:B------:R-:W-:-:S04]  /*04a0*/  LOP3.LUT R0, R0, 0x7f800000, RZ, 0xc0, !PT ;  /* 0x7f80000000007812 */ /* 0x000fc800078ec0ff */
[----:B------:R-:W-:-:S13]  /*04b0*/  ISETP.GT.U32.AND P0, PT, R0, 0x1ffffff, PT ;  /* 0x01ffffff0000780c */ /* 0x000fda0003f04070 */
[----:B------:R-:W-:Y:S05]  /*04c0*/  @P0 BRA `(.L_x_35) ;  /* 0x0000000000100947 */ /* 0x000fea0003800000 */
[----:B------:R-:W-:Y:S02]  /*04d0*/  MOV R0, R2 ;  /* 0x0000000200007202 */ /* 0x000fe40000000f00 */
[----:B------:R-:W-:-:S07]  /*04e0*/  MOV R2, 0x500 ;  /* 0x0000050000027802 */ /* 0x000fce0000000f00 */
[----:B------:R-:W-:Y:S05]  /*04f0*/  CALL.REL.NOINC `($__internal_0_$__cuda_sm20_rcp_rn_f32_slowpath) ;  /* 0x0000000800687944 */ /* 0x000fea0003c00000 */
[----:B------:R-:W-:Y:S05]  /*0500*/  BRA `(.L_x_36) ;  /* 0x0000000000107947 */ /* 0x000fea0003800000 */
.L_x_35:
[----:B------:R-:W0:Y:S02]  /*0510*/  MUFU.RCP R25, R2 ;  /* 0x0000000200197308 */ /* 0x000e240000001000 */
[----:B0-----:R-:W-:-:S04]  /*0520*/  FFMA R0, R2, R25, -1 ;  /* 0xbf80000002007423 */ /* 0x001fc80000000019 */
[----:B------:R-:W-:-:S04]  /*0530*/  FADD.FTZ R0, -R0, -RZ ;  /* 0x800000ff00007221 */ /* 0x000fc80000010100 */
[----:B------:R-:W-:-:S07]  /*0540*/  FFMA R25, R25, R0, R25 ;  /* 0x0000000019197223 */ /* 0x000fce0000000019 */
.L_x_36:
[----:B------:R-:W-:Y:S05]  /*0550*/  BSYNC.RECONVERGENT B4 ;  /* 0x0000000000047941 */ /* 0x000fea0003800200 */
.L_x_34:
[----:B------:R-:W-:-:S04]  /*0560*/  FMUL R0, R25, R25 ;  /* 0x0000001919007220 */ /* 0x000fc80000400000 */
[----:B------:R-:W-:Y:S01]  /*0570*/  FMUL R0, R0, R25 ;  /* 0x0000001900007220 */ /* 0x000fe20000400000 */
[----:B------:R-:W-:-:S03]  /*0580*/  FMUL R25, R25, 24 ;  /* 0x41c0000019197820 */ /* 0x000fc60000400000 */
[----:B------:R-:W-:-:S04]  /*0590*/  FMUL R23, R0, R0 ;  /* 0x0000000000177220 */ /* 0x000fc80000400000 */
[--C-:B------:R-:W-:Y:S01]  /*05a0*/  FADD R27, R23, R23.reuse ;  /* 0x00000017171b7221 */ /* 0x100fe20000000000 */
[----:B------:R-:W-:-:S03]  /*05b0*/  FADD R23, -R0, R23 ;  /* 0x0000001700177221 */ /* 0x000fc60000000100 */
[----:B------:R-:W-:Y:S01]  /*05c0*/  FADD R2, -R0, R27 ;  /* 0x0000001b00027221 */ /* 0x000fe20000000100 */
[----:B------:R-:W-:-:S03]  /*05d0*/  FFMA R8, R23, 4, R8 ;  /* 0x4080000017087823 */ /* 0x000fc60000000008 */
[----:B------:R-:W-:-:S04]  /*05e0*/  FMUL R2, R25, R2 ;  /* 0x0000000219027220 */ /* 0x000fc80000400000 */
[-C--:B------:R-:W-:Y:S01]  /*05f0*/  FFMA R11, R20, R2.reuse, R11 ;  /* 0x00000002140b7223 */ /* 0x080fe2000000000b */
[-C--:B------:R-:W-:Y:S01]  /*0600*/  FFMA R10, R21, R2.reuse, R10 ;  /* 0x00000002150a7223 */ /* 0x080fe2000000000a */
[----:B------:R-:W-:-:S07]  /*0610*/  FFMA R9, R22, R2, R9 ;  /* 0x0000000216097223 */ /* 0x000fce0000000009 */
.L_x_33:
[----:B------:R-:W-:Y:S05]  /*0620*/  BSYNC.RECONVERGENT B3 ;  /* 0x0000000000037941 */ /* 0x000fea0003800200 */
.L_x_32:
[----:B------:R-:W2:Y:S02]  /*0630*/  LDG.E R21, desc[UR4][R16.64+0x4] ;  /* 0x0000040410157981 */ /* 0x000ea4000c1e1900 */
[----:B--2---:R-:W-:-:S05]  /*0640*/  IMAD.WIDE R20, R21, 0xc, R14 ;  /* 0x0000000c15147825 */ /* 0x004fca00078e020e */
[----:B------:R-:W2:Y:S04]  /*0650*/  LDG.E R23, desc[UR4][R20.64+0x4] ;  /* 0x0000040414177981 */ /* 0x000ea8000c1e1900 */
[----:B------:R-:W3:Y:S04]  /*0660*/  LDG.E R0, desc[UR4][R20.64] ;  /* 0x0000000414007981 */ /* 0x000ee8000c1e1900 */
[----:B------:R-:W4:Y:S01]  /*0670*/  LDG.E R2, desc[UR4][R20.64+0x8] ;  /* 0x0000080414027981 */ /* 0x000f22000c1e1900 */
[----:B------:R-:W-:Y:S01]  /*0680*/  BSSY.RECONVERGENT B3, `(.L_x_37) ;  /* 0x0000032000037945 */ /* 0x000fe20003800200 */
[----:B--2---:R-:W-:Y:S01]  /*0690*/  FADD R23, R6, -R23 ;  /* 0x8000001706177221 */ /* 0x004fe20000000000 */
[----:B---3--:R-:W-:-:S04]  /*06a0*/  FADD R0, R5, -R0 ;  /* 0x8000000005007221 */ /* 0x008fc80000000000 */
[CC--:B------:R-:W-:Y:S02]  /*06b0*/  FSETP.GEU.AND P0, PT, R23.reuse, R13.reuse, PT ;  /* 0x0000000d1700720b */ /* 0x0c0fe40003f0e000 */
[----:B------:R-:W-:Y:S01]  /*06c0*/  FSETP.GT.AND P4, PT, R23, R12, PT ;  /* 0x0000000c1700720b */ /* 0x000fe20003f84000 */
[----:B----4-:R-:W-:Y:S01]  /*06d0*/  FADD R22, R7, -R2 ;  /* 0x8000000207167221 */ /* 0x010fe20000000000 */
[CC--:B------:R-:W-:Y:S01]  /*06e0*/  FSETP.GEU.AND P2, PT, R0.reuse, R13.reuse, PT ;  /* 0x0000000d0000720b */ /* 0x0c0fe20003f4e000 */
[----:B------:R-:W-:Y:S01]  /*06f0*/  FADD R2, R23, -UR6 ;  /* 0x8000000617027e21 */ /* 0x000fe20008000000 */
[----:B------:R-:W-:Y:S02]  /*0700*/  FADD R21, R0, -UR6 ;  /* 0x8000000600157e21 */ /* 0x000fe40008000000 */
        /* <DEDUP_REMOVED lines=9> */
[----:B------:R-:W-:-:S03]  /*07a0*/  FMUL R21, R17, R17 ;  /* 0x0000001111157220 */ /* 0x000fc60000400000 */
        /* <DEDUP_REMOVED lines=14> */
.L_x_40:
[----:B------:R-:W0:Y:S02]  /*0890*/  MUFU.RCP R25, R2 ;  /* 0x0000000200197308 */ /* 0x000e240000001000 */
[----:B0-----:R-:W-:-:S04]  /*08a0*/  FFMA R0, R2, R25, -1 ;  /* 0xbf80000002007423 */ /* 0x001fc80000000019 */
[----:B------:R-:W-:-:S04]  /*08b0*/  FADD.FTZ R0, -R0, -RZ ;  /* 0x800000ff00007221 */ /* 0x000fc80000010100 */
[----:B------:R-:W-:-:S07]  /*08c0*/  FFMA R25, R25, R0, R25 ;  /* 0x0000000019197223 */ /* 0x000fce0000000019 */
.L_x_41:
[----:B------:R-:W-:Y:S05]  /*08d0*/  BSYNC.RECONVERGENT B4 ;  /* 0x0000000000047941 */ /* 0x000fea0003800200 */
.L_x_39:
        /* <DEDUP_REMOVED lines=12> */
.L_x_38:
[----:B------:R-:W-:Y:S05]  /*09a0*/  BSYNC.RECONVERGENT B3 ;  /* 0x0000000000037941 */ /* 0x000fea0003800200 */
.L_x_37:
[----:B------:R-:W-:Y:S01]  /*09b0*/  IADD3 R18, PT, PT, R18, 0x2, RZ ;  /* 0x0000000212127810 */ /* 0x000fe20007ffe0ff */
[----:B------:R-:W-:Y:S06]  /*09c0*/  @P3 BRA `(.L_x_42) ;  /* 0xfffffff800283947 */ /* 0x000fec000383ffff */
[----:B------:R-:W-:Y:S05]  /*09d0*/  BSYNC.RECONVERGENT B2 ;  /* 0x0000000000027941 */ /* 0x000fea0003800200 */
.L_x_31:
[----:B------:R-:W-:-:S07]  /*09e0*/  LOP3.LUT R0, R4, 0x7ffffffe, RZ, 0xc0, !PT ;  /* 0x7ffffffe04007812 */ /* 0x000fce00078ec0ff */
.L_x_30:
[----:B------:R-:W-:Y:S05]  /*09f0*/  BSYNC.RECONVERGENT B1 ;  /* 0x0000000000017941 */ /* 0x000fea0003800200 */
.L_x_29:
[----:B------:R-:W-:Y:S01]  /*0a00*/  LOP3.LUT R4, R4, 0x1, RZ, 0xc0, !PT ;  /* 0x0000000104047812 */ /* 0x000fe200078ec0ff */
[----:B------:R-:W-:Y:S03]  /*0a10*/  BSSY.RECONVERGENT B1, `(.L_x_43) ;  /* 0x000003e000017945 */ /* 0x000fe60003800200 */
[----:B------:R-:W-:-:S13]  /*0a20*/  ISETP.NE.U32.AND P0, PT, R4, 0x1, PT ;  /* 0x000000010400780c */ /* 0x000fda0003f05070 */
[----:B------:R-:W-:Y:S05]  /*0a30*/  @P0 BRA `(.L_x_44) ;  /* 0x0000000000ec0947 */ /* 0x000fea0003800000 */
[----:B------:R-:W0:Y:S01]  /*0a40*/  LDC.64 R14, c[0x0][0x390] ;  /* 0x0000e400ff0e7b82 */ /* 0x000e220000000a00 */
[----:B------:R-:W-:Y:S01]  /*0a50*/  LEA R17, R3, R0, 0x7 ;  /* 0x0000000003117211 */ /* 0x000fe200078e38ff */
[----:B------:R-:W1:Y:S04]  /*0a60*/  LDCU UR7, c[0x0][0x3a0] ;  /* 0x00007400ff0777ac */ /* 0x000e680008000800 */
[----:B0-----:R-:W-:Y:S02]  /*0a70*/  IMAD.WIDE R14, R17, 0x4, R14 ;  /* 0x00000004110e7825 */ /* 0x001fe400078e020e */
[----:B------:R-:W0:Y:S04]  /*0a80*/  LDC.64 R16, c[0x0][0x380] ;  /* 0x0000e000ff107b82 */ /* 0x000e280000000a00 */
[----:B------:R-:W0:Y:S02]  /*0a90*/  LDG.E R15, desc[UR4][R14.64] ;  /* 0x000000040e0f7981 */ /* 0x000e24000c1e1900 */
[----:B0-----:R-:W-:-:S05]  /*0aa0*/  IMAD.WIDE R16, R15, 0xc, R16 ;  /* 0x0000000c0f107825 */ /* 0x001fca00078e0210 */
[----:B------:R-:W2:Y:S04]  /*0ab0*/  LDG.E R19, desc[UR4][R16.64+0x4] ;  /* 0x0000040410137981 */ /* 0x000ea8000c1e1900 */
[----:B------:R-:W3:Y:S04]  /*0ac0*/  LDG.E R0, desc[UR4][R16.64] ;  /* 0x0000000410007981 */ /* 0x000ee8000c1e1900 */
[----:B------:R-:W4:Y:S01]  /*0ad0*/  LDG.E R2, desc[UR4][R16.64+0x8] ;  /* 0x0000080410027981 */ /* 0x000f22000c1e1900 */
[----:B--2--5:R-:W-:Y:S01]  /*0ae0*/  FADD R6, R6, -R19 ;  /* 0x8000001306067221 */ /* 0x024fe20000000000 */
[----:B---3--:R-:W-:-:S04]  /*0af0*/  FADD R0, R5, -R0 ;  /* 0x8000000005007221 */ /* 0x008fc80000000000 */
[CC--:B------:R-:W-:Y:S01]  /*0b00*/  FSETP.GEU.AND P1, PT, R6.reuse, R13.reuse, PT ;  /* 0x0000000d0600720b */ /* 0x0c0fe20003f2e000 */
[C---:B-1----:R-:W-:Y:S01]  /*0b10*/  FADD R5, R6.reuse, -UR7 ;  /* 0x8000000706057e21 */ /* 0x042fe20008000000 */
[----:B------:R-:W-:Y:S01]  /*0b20*/  FSETP.GT.AND P2, PT, R6, R12, PT ;  /* 0x0000000c0600720b */ /* 0x000fe20003f44000 */
[----:B----4-:R-:W-:Y:S01]  /*0b30*/  FADD R2, R7, -R2 ;  /* 0x8000000207027221 */ /* 0x010fe20000000000 */
[C---:B------:R-:W-:Y:S01]  /*0b40*/  FSETP.GEU.AND P3, PT, R0.reuse, R13, PT ;  /* 0x0000000d0000720b */ /* 0x040fe20003f6e000 */
[----:B------:R-:W-:-:S03]  /*0b50*/  FADD R7, R0, -UR7 ;  /* 0x8000000700077e21 */ /* 0x000fc60008000000 */
[C---:B------:R-:W-:Y:S01]  /*0b60*/  FSETP.GEU.AND P0, PT, R2.reuse, R13, PT ;  /* 0x0000000d0200720b */ /* 0x040fe20003f0e000 */
[----:B------:R-:W-:-:S04]  /*0b70*/  FADD R13, R2, -UR7 ;  /* 0x80000007020d7e21 */ /* 0x000fc80008000000 */
[----:B------:R-:W-:Y:S01]  /*0b80*/  @!P1 FADD R6, R6, UR7 ;  /* 0x0000000706069e21 */ /* 0x000fe20008000000 */
[----:B------:R-:W-:-:S03]  /*0b90*/  FSETP.GT.AND P1, PT, R0, R12, PT ;  /* 0x0000000c0000720b */ /* 0x000fc60003f24000 */
[----:B------:R-:W-:Y:S01]  /*0ba0*/  @!P3 FADD R0, R0, UR7 ;  /* 0x000000070000be21 */ /* 0x000fe20008000000 */
[----:B------:R-:W-:Y:S02]  /*0bb0*/  FSEL R5, R5, R6, P2 ;  /* 0x0000000605057208 */ /* 0x000fe40001000000 */
        /* <DEDUP_REMOVED lines=18> */
.L_x_46:
[----:B------:R-:W0:Y:S02]  /*0ce0*/  MUFU.RCP R25, R2 ;  /* 0x0000000200197308 */ /* 0x000e240000001000 */
[----:B0-----:R-:W-:-:S04]  /*0cf0*/  FFMA R0, R2, R25, -1 ;  /* 0xbf80000002007423 */ /* 0x001fc80000000019 */
[----:B------:R-:W-:-:S04]  /*0d00*/  FADD.FTZ R0, -R0, -RZ ;  /* 0x800000ff00007221 */ /* 0x000fc80000010100 */
[----:B------:R-:W-:-:S07]  /*0d10*/  FFMA R25, R25, R0, R25 ;  /* 0x0000000019197223 */ /* 0x000fce0000000019 */
.L_x_47:
[----:B------:R-:W-:Y:S05]  /*0d20*/  BSYNC.RECONVERGENT B2 ;  /* 0x0000000000027941 */ /* 0x000fea0003800200 */
.L_x_45:
        /* <DEDUP_REMOVED lines=12> */
.L_x_44:
[----:B------:R-:W-:Y:S05]  /*0df0*/  BSYNC.RECONVERGENT B1 ;  /* 0x0000000000017941 */ /* 0x000fea0003800200 */
.L_x_43:
[----:B------:R-:W-:-:S07]  /*0e00*/  FMUL R13, R8, 0.5 ;  /* 0x3f000000080d7820 */ /* 0x000fce0000400000 */
.L_x_28:
[----:B------:R-:W-:Y:S05]  /*0e10*/  BSYNC.RECONVERGENT B0 ;  /* 0x0000000000007941 */ /* 0x000fea0003800200 */
.L_x_27:
[----:B-----5:R-:W0:Y:S08]  /*0e20*/  LDC.64 R6, c[0x0][0x388] ;  /* 0x0000e200ff067b82 */ /* 0x020e300000000a00 */
[----:B------:R-:W1:Y:S01]  /*0e30*/  LDC.64 R4, c[0x0][0x3a8] ;  /* 0x0000ea00ff047b82 */ /* 0x000e620000000a00 */
[----:B0-----:R-:W-:-:S05]  /*0e40*/  IMAD.WIDE R2, R3, 0xc, R6 ;  /* 0x0000000c03027825 */ /* 0x001fca00078e0206 */
[----:B------:R-:W-:Y:S04]  /*0e50*/  STG.E desc[UR4][R2.64], R11 ;  /* 0x0000000b02007986 */ /* 0x000fe8000c101904 */
[----:B------:R-:W-:Y:S04]  /*0e60*/  STG.E desc[UR4][R2.64+0x4], R10 ;  /* 0x0000040a02007986 */ /* 0x000fe8000c101904 */
[----:B------:R-:W-:Y:S04]  /*0e70*/  STG.E desc[UR4][R2.64+0x8], R9 ;  /* 0x0000080902007986 */ /* 0x000fe8000c101904 */
[----:B-1----:R-:W-:Y:S01]  /*0e80*/  REDG.E.ADD.F32.FTZ.RN.STRONG.GPU desc[UR4][R4.64], R13 ;  /* 0x0000000d040079a6 */ /* 0x002fe2000c12f304 */
[----:B------:R-:W-:Y:S05]  /*0e90*/  EXIT ;  /* 0x000000000000794d */ /* 0x000fea0003800000 */
        .weak           $__internal_0_$__cuda_sm20_rcp_rn_f32_slowpath
        .type           $__internal_0_$__cuda_sm20_rcp_rn_f32_slowpath,@function
        .size           $__internal_0_$__cuda_sm20_rcp_rn_f32_slowpath,(.L_x_94 - $__internal_0_$__cuda_sm20_rcp_rn_f32_slowpath)
$__internal_0_$__cuda_sm20_rcp_rn_f32_slowpath:
[----:B------:R-:W-:Y:S01]  /*0ea0*/  SHF.L.U32 R23, R0, 0x1, RZ ;  /* 0x0000000100177819 */ /* 0x000fe200000006ff */
[----:B------:R-:W-:Y:S03]  /*0eb0*/  BSSY.RECONVERGENT B5, `(.L_x_48) ;  /* 0x0000030000057945 */ /* 0x000fe60003800200 */
[----:B------:R-:W-:-:S04]  /*0ec0*/  SHF.R.U32.HI R23, RZ, 0x18, R23 ;  /* 0x00000018ff177819 */ /* 0x000fc80000011617 */
[----:B------:R-:W-:-:S13]  /*0ed0*/  ISETP.NE.U32.AND P0, PT, R23, RZ, PT ;  /* 0x000000ff1700720c */ /* 0x000fda0003f05070 */
[----:B------:R-:W-:Y:S05]  /*0ee0*/  @P0 BRA `(.L_x_49) ;  /* 0x0000000000280947 */ /* 0x000fea0003800000 */
[----:B------:R-:W-:-:S04]  /*0ef0*/  SHF.L.U32 R23, R0, 0x1, RZ ;  /* 0x0000000100177819 */ /* 0x000fc800000006ff */
[----:B------:R-:W-:-:S13]  /*0f00*/  ISETP.NE.AND P0, PT, R23, RZ, PT ;  /* 0x000000ff1700720c */ /* 0x000fda0003f05270 */
[----:B------:R-:W-:Y:S01]  /*0f10*/  @P0 FFMA R24, R0, 1.84467440737095516160e+19, RZ ;  /* 0x5f80000000180823 */ /* 0x000fe200000000ff */
[----:B------:R-:W-:Y:S08]  /*0f20*/  @!P0 MUFU.RCP R25, R0 ;  /* 0x0000000000198308 */ /* 0x000ff00000001000 */
[----:B------:R-:W0:Y:S02]  /*0f30*/  @P0 MUFU.RCP R23, R24 ;  /* 0x0000001800170308 */ /* 0x000e240000001000 */
[----:B0-----:R-:W-:-:S04]  /*0f40*/  @P0 FFMA R26, R24, R23, -1 ;  /* 0xbf800000181a0423 */ /* 0x001fc80000000017 */
[----:B------:R-:W-:-:S04]  /*0f50*/  @P0 FADD.FTZ R26, -R26, -RZ ;  /* 0x800000ff1a1a0221 */ /* 0x000fc80000010100 */
[----:B------:R-:W-:-:S04]  /*0f60*/  @P0 FFMA R26, R23, R26, R23 ;  /* 0x0000001a171a0223 */ /* 0x000fc80000000017 */
[----:B------:R-:W-:Y:S01]  /*0f70*/  @P0 FFMA R25, R26, 1.84467440737095516160e+19, RZ ;  /* 0x5f8000001a190823 */ /* 0x000fe200000000ff */
[----:B------:R-:W-:Y:S06]  /*0f80*/  BRA `(.L_x_50) ;  /* 0x0000000000887947 */ /* 0x000fec0003800000 */
.L_x_49:
[----:B------:R-:W-:-:S04]  /*0f90*/  IADD3 R24, PT, PT, R23, -0xfd, RZ ;  /* 0xffffff0317187810 */ /* 0x000fc80007ffe0ff */
[----:B------:R-:W-:-:S13]  /*0fa0*/  ISETP.GT.U32.AND P0, PT, R24, 0x1, PT ;  /* 0x000000011800780c */ /* 0x000fda0003f04070 */
[----:B------:R-:W-:Y:S05]  /*0fb0*/  @P0 BRA `(.L_x_51) ;  /* 0x0000000000780947 */ /* 0x000fea0003800000 */
[----:B------:R-:W-:-:S04]  /*0fc0*/  LOP3.LUT R28, R0, 0x7fffff, RZ, 0xc0, !PT ;  /* 0x007fffff001c7812 */ /* 0x000fc800078ec0ff */
[----:B------:R-:W-:-:S04]  /*0fd0*/  LOP3.LUT R28, R28, 0x3f800000, RZ, 0xfc, !PT ;  /* 0x3f8000001c1c7812 */ /* 0x000fc800078efcff */
[----:B------:R-:W0:Y:S02]  /*0fe0*/  MUFU.RCP R27, R28 ;  /* 0x0000001c001b7308 */ /* 0x000e240000001000 */
[----:B0-----:R-:W-:-:S04]  /*0ff0*/  FFMA R26, R28, R27, -1 ;  /* 0xbf8000001c1a7423 */ /* 0x001fc8000000001b */
[----:B------:R-:W-:-:S04]  /*1000*/  FADD.FTZ R26, -R26, -RZ ;  /* 0x800000ff1a1a7221 */ /* 0x000fc80000010100 */
[CCC-:B------:R-:W-:Y:S01]  /*1010*/  FFMA.RM R25, R27.reuse, R26.reuse, R27.reuse ;  /* 0x0000001a1b197223 */ /* 0x1c0fe2000000401b */
[----:B------:R-:W-:Y:S01]  /*1020*/  FFMA.RP R26, R27, R26, R27 ;  /* 0x0000001a1b1a7223 */ /* 0x000fe2000000801b */
[----:B------:R-:W-:-:S04]  /*1030*/  HFMA2 R27, -RZ, RZ, 0, 1.78813934326171875e-07 ;  /* 0x00000003ff1b7431 */ /* 0x000fc800000001ff */
[C---:B------:R-:W-:Y:S02]  /*1040*/  FSETP.NEU.FTZ.AND P0, PT, R25.reuse, R26, PT ;  /* 0x0000001a1900720b */ /* 0x040fe40003f1d000 */
[----:B------:R-:W-:Y:S02]  /*1050*/  LOP3.LUT R25, R25, 0x7fffff, RZ, 0xc0, !PT ;  /* 0x007fffff19197812 */ /* 0x000fe400078ec0ff */
[----:B------:R-:W-:Y:S02]  /*1060*/  SHF.L.U32 R26, R27, R24, RZ ;  /* 0x000000181b1a7219 */ /* 0x000fe400000006ff */
[----:B------:R-:W-:-:S04]  /*1070*/  LOP3.LUT R25, R25, 0x800000, RZ, 0xfc, !PT ;  /* 0x0080000019197812 */ /* 0x000fc800078efcff */
[----:B------:R-:W-:Y:S02]  /*1080*/  LOP3.LUT R27, R26, R25, RZ, 0xc0, !PT ;  /* 0x000000191a1b7212 */ /* 0x000fe400078ec0ff */
[----:B------:R-:W-:Y:S02]  /*1090*/  SEL R26, RZ, 0xffffffff, !P0 ;  /* 0xffffffffff1a7807 */ /* 0x000fe40004000000 */
[-C--:B------:R-:W-:Y:S02]  /*10a0*/  SHF.R.U32.HI R27, RZ, R24.reuse, R27 ;  /* 0x00000018ff1b7219 */ /* 0x080fe4000001161b */
[----:B------:R-:W-:Y:S02]  /*10b0*/  IADD3 R26, PT, PT, -R26, RZ, RZ ;  /* 0x000000ff1a1a7210 */ /* 0x000fe40007ffe1ff */
[----:B------:R-:W-:Y:S02]  /*10c0*/  LOP3.LUT P0, RZ, R27, 0x1, RZ, 0xc0, !PT ;  /* 0x000000011bff7812 */ /* 0x000fe4000780c0ff */
[----:B------:R-:W-:-:S02]  /*10d0*/  LOP3.LUT P1, RZ, R26, R24, R25, 0xf8, !PT ;  /* 0x000000181aff7212 */ /* 0x000fc4000782f819 */
[----:B------:R-:W-:-:S04]  /*10e0*/  LOP3.LUT P2, RZ, R27, 0x2, RZ, 0xc0, !PT ;  /* 0x000000021bff7812 */ /* 0x000fc8000784c0ff */
[----:B------:R-:W-:Y:S02]  /*10f0*/  PLOP3.LUT P0, PT, P0, P1, P2, 0xe0, 0x0 ;  /* 0x000000000000781c */ /* 0x000fe40000703c20 */
[----:B------:R-:W-:Y:S02]  /*1100*/  LOP3.LUT P1, RZ, R0, 0x7fffff, RZ, 0xc0, !PT ;  /* 0x007fffff00ff7812 */ /* 0x000fe4000782c0ff */
[----:B------:R-:W-:-:S04]  /*1110*/  SEL R24, RZ, 0x1, !P0 ;  /* 0x00000001ff187807 */ /* 0x000fc80004000000 */
[----:B------:R-:W-:-:S04]  /*1120*/  IADD3 R24, PT, PT, -R24, RZ, RZ ;  /* 0x000000ff18187210 */ /* 0x000fc80007ffe1ff */
[----:B------:R-:W-:Y:S02]  /*1130*/  ISETP.GE.AND P0, PT, R24, RZ, PT ;  /* 0x000000ff1800720c */ /* 0x000fe40003f06270 */
[----:B------:R-:W-:-:S04]  /*1140*/  IADD3 R24, PT, PT, R23, -0xfc, RZ ;  /* 0xffffff0417187810 */ /* 0x000fc80007ffe0ff */
[----:B------:R-:W-:-:S07]  /*1150*/  SHF.R.U32.HI R25, RZ, R24, R25 ;  /* 0x00000018ff197219 */ /* 0x000fce0000011619 */
[----:B------:R-:W-:-:S04]  /*1160*/  @!P0 IADD3 R25, PT, PT, R25, 0x1, RZ ;  /* 0x0000000119198810 */ /* 0x000fc80007ffe0ff */
[----:B------:R-:W-:-:S04]  /*1170*/  @!P1 SHF.L.U32 R25, R25, 0x1, RZ ;  /* 0x0000000119199819 */ /* 0x000fc800000006ff */
[----:B------:R-:W-:Y:S01]  /*1180*/  LOP3.LUT R25, R25, 0x80000000, R0, 0xf8, !PT ;  /* 0x8000000019197812 */ /* 0x000fe200078ef800 */
[----:B------:R-:W-:Y:S06]  /*1190*/  BRA `(.L_x_50) ;  /* 0x0000000000047947 */ /* 0x000fec0003800000 */
.L_x_51:
[----:B------:R0:W1:Y:S02]  /*11a0*/  MUFU.RCP R25, R0 ;  /* 0x0000000000197308 */ /* 0x0000640000001000 */
.L_x_50:
[----:B------:R-:W-:Y:S05]  /*11b0*/  BSYNC.RECONVERGENT B5 ;  /* 0x0000000000057941 */ /* 0x000fea0003800200 */
.L_x_48:
[----:B------:R-:W-:Y:S01]  /*11c0*/  HFMA2 R27, -RZ, RZ, 0, 0 ;  /* 0x00000000ff1b7431 */ /* 0x000fe200000001ff */
[----:B------:R-:W-:-:S04]  /*11d0*/  MOV R26, R2 ;  /* 0x00000002001a7202 */ /* 0x000fc80000000f00 */
[----:B01----:R-:W-:Y:S05]  /*11e0*/  RET.REL.NODEC R26 `(_Z18compute_forces_nblP6float3S0_PiS1_fPfi) ;  /* 0xffffffec1a847950 */ /* 0x003fea0003c3ffff */
.L_x_52:
        /* <DEDUP_REMOVED lines=9> */
.L_x_94:


//--------------------- .text._Z19build_neighbor_listP6float3PiS1_fi --------------------------
	.section	.text._Z19build_neighbor_listP6float3PiS1_fi,"ax",@progbits
	.align	128
        .global         _Z19build_neighbor_listP6float3PiS1_fi
        .type           _Z19build_neighbor_listP6float3PiS1_fi,@function
        .size           _Z19build_neighbor_listP6float3PiS1_fi,(.L_x_101 - _Z19build_neighbor_listP6float3PiS1_fi)
        .other          _Z19build_neighbor_listP6float3PiS1_fi,@"STO_CUDA_ENTRY STV_DEFAULT"
_Z19build_neighbor_listP6float3PiS1_fi:
.text._Z19build_neighbor_listP6float3PiS1_fi:
        /* <DEDUP_REMOVED lines=8> */
[----:B------:R-:W-:Y:S01]  /*0080*/  UISETP.GE.AND UP0, UPT, UR6, 0x1, UPT ;  /* 0x000000010600788c */ /* 0x000fe2000bf06270 */
[----:B------:R-:W-:Y:S01]  /*0090*/  HFMA2 R5, -RZ, RZ, 0, 0 ;  /* 0x00000000ff057431 */ /* 0x000fe200000001ff */
[----:B------:R-:W0:Y:S07]  /*00a0*/  LDCU.64 UR4, c[0x0][0x358] ;  /* 0x00006b00ff0477ac */ /* 0x000e2e0008000a00 */
[----:B------:R-:W-:Y:S05]  /*00b0*/  BRA.U !UP0, `(.L_x_53) ;  /* 0x0000000108d87547 */ /* 0x000fea000b800000 */
[----:B------:R-:W1:Y:S01]  /*00c0*/  LDC.64 R12, c[0x0][0x380] ;  /* 0x0000e000ff0c7b82 */ /* 0x000e620000000a00 */
[----:B------:R-:W2:Y:S01]  /*00d0*/  LDCU UR6, c[0x0][0x398] ;  /* 0x00007300ff0677ac */ /* 0x000ea20008000800 */
[----:B------:R-:W3:Y:S06]  /*00e0*/  LDCU UR7, c[0x0][0x39c] ;  /* 0x00007380ff0777ac */ /* 0x000eec0008000800 */
[----:B------:R-:W4:Y:S08]  /*00f0*/  LDC R10, c[0x0][0x398] ;  /* 0x0000e600ff0a7b82 */ /* 0x000f300000000800 */
[----:B------:R-:W2:Y:S01]  /*0100*/  LDC.64 R2, c[0x0][0x380] ;  /* 0x0000e000ff027b82 */ /* 0x000ea20000000a00 */
[----:B-1----:R-:W-:-:S05]  /*0110*/  IMAD.WIDE R12, R0, 0xc, R12 ;  /* 0x0000000c000c7825 */ /* 0x002fca00078e020c */
[----:B0-----:R0:W5:Y:S04]  /*0120*/  LDG.E R4, desc[UR4][R12.64] ;  /* 0x000000040c047981 */ /* 0x001168000c1e1900 */
[----:B------:R0:W5:Y:S04]  /*0130*/  LDG.E R6, desc[UR4][R12.64+0x4] ;  /* 0x000004040c067981 */ /* 0x000168000c1e1900 */
[----:B------:R0:W5:Y:S01]  /*0140*/  LDG.E R7, desc[UR4][R12.64+0x8] ;  /* 0x000008040c077981 */ /* 0x000162000c1e1900 */
[----:B------:R-:W-:Y:S01]  /*0150*/  BSSY.RECONVERGENT B0, `(.L_x_53) ;  /* 0x000002c000007945 */ /* 0x000fe20003800200 */
[C---:B----4-:R-:W-:Y:S01]  /*0160*/  FMUL R8, R10.reuse, 0.5 ;  /* 0x3f0000000a087820 */ /* 0x050fe20000400000 */
[----:B------:R-:W-:Y:S01]  /*0170*/  MOV R9, RZ ;  /* 0x000000ff00097202 */ /* 0x000fe20000000f00 */
[----:B------:R-:W-:Y:S01]  /*0180*/  FMUL R10, R10, -0.5 ;  /* 0xbf0000000a0a7820 */ /* 0x000fe20000400000 */
[----:B--23--:R-:W-:-:S07]  /*0190*/  MOV R5, RZ ;  /* 0x000000ff00057202 */ /* 0x00cfce0000000f00 */
.L_x_56:
[----:B------:R-:W-:Y:S01]  /*01a0*/  ISETP.NE.AND P0, PT, R0, R9, PT ;  /* 0x000000090000720c */ /* 0x000fe20003f05270 */
[----:B------:R-:W-:-:S12]  /*01b0*/  BSSY.RECONVERGENT B1, `(.L_x_54) ;  /* 0x0000021000017945 */ /* 0x000fd80003800200 */
[----:B------:R-:W-:Y:S05]  /*01c0*/  @!P0 BRA `(.L_x_55) ;  /* 0x00000000007c8947 */ /* 0x000fea0003800000 */
[----:B0-----:R-:W-:-:S05]  /*01d0*/  IMAD.WIDE.U32 R12, R9, 0xc, R2 ;  /* 0x0000000c090c7825 */ /* 0x001fca00078e0002 */
[----:B------:R-:W2:Y:S04]  /*01e0*/  LDG.E R15, desc[UR4][R12.64+0x4] ;  /* 0x000004040c0f7981 */ /* 0x000ea8000c1e1900 */
[----:B------:R-:W3:Y:S04]  /*01f0*/  LDG.E R11, desc[UR4][R12.64] ;  /* 0x000000040c0b7981 */ /* 0x000ee8000c1e1900 */
[----:B------:R-:W4:Y:S01]  /*0200*/  LDG.E R14, desc[UR4][R12.64+0x8] ;  /* 0x000008040c0e7981 */ /* 0x000f22000c1e1900 */
[----:B--2--5:R-:W-:Y:S01]  /*0210*/  FADD R15, R6, -R15 ;  /* 0x8000000f060f7221 */ /* 0x024fe20000000000 */
[----:B---3--:R-:W-:-:S04]  /*0220*/  FADD R11, R4, -R11 ;  /* 0x8000000b040b7221 */ /* 0x008fc80000000000 */
[C---:B------:R-:W-:Y:S02]  /*0230*/  FSETP.GEU.AND P0, PT, R15.reuse, R10, PT ;  /* 0x0000000a0f00720b */ /* 0x040fe40003f0e000 */
[----:B------:R-:W-:Y:S01]  /*0240*/  FSETP.GT.AND P3, PT, R15, R8, PT ;  /* 0x000000080f00720b */ /* 0x000fe20003f64000 */
[----:B----4-:R-:W-:Y:S01]  /*0250*/  FADD R17, R7, -R14 ;  /* 0x8000000e07117221 */ /* 0x010fe20000000000 */
[-C--:B------:R-:W-:Y:S01]  /*0260*/  FSETP.GEU.AND P2, PT, R11, R10.reuse, PT ;  /* 0x0000000a0b00720b */ /* 0x080fe20003f4e000 */
[----:B------:R-:W-:Y:S01]  /*0270*/  FADD R14, R15, -UR6 ;  /* 0x800000060f0e7e21 */ /* 0x000fe20008000000 */
[----:B------:R-:W-:Y:S01]  /*0280*/  FADD R12, R11, -UR6 ;  /* 0x800000060b0c7e21 */ /* 0x000fe20008000000 */
[C---:B------:R-:W-:Y:S01]  /*0290*/  FADD R16, R17.reuse, -UR6 ;  /* 0x8000000611107e21 */ /* 0x040fe20008000000 */
[----:B------:R-:W-:-:S05]  /*02a0*/  FSETP.GEU.AND P1, PT, R17, R10, PT ;  /* 0x0000000a1100720b */ /* 0x000fca0003f2e000 */
        /* <DEDUP_REMOVED lines=11> */
[----:B------:R-:W-:-:S13]  /*0360*/  FSETP.GEU.AND P0, PT, R11, 7.8399996757507324219, PT ;  /* 0x40fae1470b00780b */ /* 0x000fda0003f0e000 */
[----:B------:R-:W0:Y:S01]  /*0370*/  @!P0 LDC.64 R12, c[0x0][0x388] ;  /* 0x0000e200ff0c8b82 */ /* 0x000e220000000a00 */
[----:B------:R-:W-:Y:S02]  /*0380*/  @!P0 LEA R11, R0, R5, 0x7 ;  /* 0x00000005000b8211 */ /* 0x000fe400078e38ff */
[----:B------:R-:W-:-:S03]  /*0390*/  @!P0 IADD3 R5, PT, PT, R5, 0x1, RZ ;  /* 0x0000000105058810 */ /* 0x000fc60007ffe0ff */
[----:B0-----:R-:W-:-:S05]  /*03a0*/  @!P0 IMAD.WIDE R12, R11, 0x4, R12 ;  /* 0x000000040b0c8825 */ /* 0x001fca00078e020c */
[----:B------:R1:W-:Y:S02]  /*03b0*/  @!P0 STG.E desc[UR4][R12.64], R9 ;  /* 0x000000090c008986 */ /* 0x0003e4000c101904 */
.L_x_55:
[----:B------:R-:W-:Y:S05]  /*03c0*/  BSYNC.RECONVERGENT B1 ;  /* 0x0000000000017941 */ /* 0x000fea0003800200 */
.L_x_54:
[----:B-1----:R-:W-:Y:S02]  /*03d0*/  IADD3 R9, PT, PT, R9, 0x1, RZ ;  /* 0x0000000109097810 */ /* 0x002fe40007ffe0ff */
[----:B------:R-:W-:Y:S02]  /*03e0*/  ISETP.LT.AND P1, PT, R5, 0x80, PT ;  /* 0x000000800500780c */ /* 0x000fe40003f21270 */
[----:B------:R-:W-:-:S13]  /*03f0*/  ISETP.GE.AND P0, PT, R9, UR7, PT ;  /* 0x0000000709007c0c */ /* 0x000fda000bf06270 */
[----:B------:R-:W-:Y:S05]  /*0400*/  @!P0 BRA P1, `(.L_x_56) ;  /* 0xfffffffc00648947 */ /* 0x000fea000083ffff */
[----:B------:R-:W-:Y:S05]  /*0410*/  BSYNC.RECONVERGENT B0 ;  /* 0x0000000000007941 */ /* 0x000fea0003800200 */
.L_x_53:
[----:B------:R-:W1:Y:S02]  /*0420*/  LDC.64 R2, c[0x0][0x390] ;  /* 0x0000e400ff027b82 */ /* 0x000e640000000a00 */
[----:B-1----:R-:W-:-:S05]  /*0430*/  IMAD.WIDE R2, R0, 0x4, R2 ;  /* 0x0000000400027825 */ /* 0x002fca00078e0202 */
[----:B0-----:R-:W-:Y:S01]  /*0440*/  STG.E desc[UR4][R2.64], R5 ;  /* 0x0000000502007986 */ /* 0x001fe2000c101904 */
[----:B------:R-:W-:Y:S05]  /*0450*/  EXIT ;  /* 0x000000000000794d */ /* 0x000fea0003800000 */
.L_x_57:
        /* <DEDUP_REMOVED lines=10> */
.L_x_101:


//--------------------- .text._Z11zero_forcesP6float3i --------------------------
	.section	.text._Z11zero_forcesP6float3i,"ax",@progbits
	.align	128
        .global         _Z11zero_forcesP6float3i
        .type           _Z11zero_forcesP6float3i,@function
        .size           _Z11zero_forcesP6float3i,(.L_x_102 - _Z11zero_forcesP6float3i)
        .other          _Z11zero_forcesP6float3i,@"STO_CUDA_ENTRY STV_DEFAULT"
_Z11zero_forcesP6float3i:
.text._Z11zero_forcesP6float3i:
        /* <DEDUP_REMOVED lines=11> */
[----:B-1----:R-:W-:Y:S04]  /*00b0*/  STG.E desc[UR4][R2.64], RZ ;  /* 0x000000ff02007986 */ /* 0x002fe8000c101904 */
[----:B------:R-:W-:Y:S04]  /*00c0*/  STG.E desc[UR4][R2.64+0x4], RZ ;  /* 0x000004ff02007986 */ /* 0x000fe8000c101904 */
[----:B------:R-:W-:Y:S01]  /*00d0*/  STG.E desc[UR4][R2.64+0x8], RZ ;  /* 0x000008ff02007986 */ /* 0x000fe2000c101904 */
[----:B------:R-:W-:Y:S05]  /*00e0*/  EXIT ;  /* 0x000000000000794d */ /* 0x000fea0003800000 */
.L_x_58:
        /* <DEDUP_REMOVED lines=9> */
.L_x_102:


//--------------------- .text._Z15init_velocitiesP6float3P17curandStateXORWOWi --------------------------
	.section	.text._Z15init_velocitiesP6float3P17curandStateXORWOWi,"ax",@progbits
	.align	128
        .global         _Z15init_velocitiesP6float3P17curandStateXORWOWi
        .type           _Z15init_velocitiesP6float3P17curandStateXORWOWi,@function
        .size           _Z15init_velocitiesP6float3P17curandStateXORWOWi,(.L_x_95 - _Z15init_velocitiesP6float3P17curandStateXORWOWi)
        .other          _Z15init_velocitiesP6float3P17curandStateXORWOWi,@"STO_CUDA_ENTRY STV_DEFAULT"
_Z15init_velocitiesP6float3P17curandStateXORWOWi:
.text._Z15init_velocitiesP6float3P17curandStateXORWOWi:
        /* <DEDUP_REMOVED lines=10> */
[----:B------:R-:W-:Y:S01]  /*00a0*/  IMAD.MOV.U32 R4, RZ, RZ, 0x3198c20f ;  /* 0x3198c20fff047424 */ /* 0x000fe200078e00ff */
[----:B------:R-:W-:Y:S01]  /*00b0*/  ISETP.NE.AND P0, PT, R13, RZ, PT ;  /* 0x000000ff0d00720c */ /* 0x000fe20003f05270 */
[----:B------:R-:W-:Y:S01]  /*00c0*/  IMAD.MOV.U32 R5, RZ, RZ, 0x5efdb30c ;  /* 0x5efdb30cff057424 */ /* 0x000fe200078e00ff */
[----:B------:R-:W-:Y:S01]  /*00d0*/  BSSY.RECONVERGENT B0, `(.L_x_59) ;  /* 0x00000e5000007945 */ /* 0x000fe20003800200 */
[----:B------:R-:W-:Y:S01]  /*00e0*/  IMAD.MOV.U32 R10, RZ, RZ, 0x423bb012 ;  /* 0x423bb012ff0a7424 */ /* 0x000fe200078e00ff */
[----:B------:R-:W-:Y:S01]  /*00f0*/  SHF.R.S32.HI R12, RZ, 0x1f, R13 ;  /* 0x0000001fff0c7819 */ /* 0x000fe2000001140d */
[----:B------:R-:W-:Y:S02]  /*0100*/  IMAD.MOV.U32 R11, RZ, RZ, -0x75bd8fc ;  /* 0xf8a42704ff0b7424 */ /* 0x000fe400078e00ff */
[----:B------:R-:W-:-:S02]  /*0110*/  IMAD.MOV.U32 R14, RZ, RZ, -0x23270784 ;  /* 0xdcd8f87cff0e7424 */ /* 0x000fc400078e00ff */
[----:B------:R-:W-:Y:S02]  /*0120*/  IMAD.MOV.U32 R15, RZ, RZ, 0x57fa2510 ;  /* 0x57fa2510ff0f7424 */ /* 0x000fe400078e00ff */
[----:B------:R-:W-:Y:S02]  /*0130*/  IMAD.MOV.U32 R19, RZ, RZ, 0x5efdb30c ;  /* 0x5efdb30cff137424 */ /* 0x000fe400078e00ff */
[----:B------:R-:W-:Y:S02]  /*0140*/  IMAD.MOV.U32 R9, RZ, RZ, -0x75bd8fc ;  /* 0xf8a42704ff097424 */ /* 0x000fe400078e00ff */
[----:B------:R-:W-:Y:S02]  /*0150*/  IMAD.MOV.U32 R8, RZ, RZ, 0x423bb012 ;  /* 0x423bb012ff087424 */ /* 0x000fe400078e00ff */
[----:B------:R-:W-:Y:S02]  /*0160*/  IMAD.MOV.U32 R7, RZ, RZ, 0x57fa2510 ;  /* 0x57fa2510ff077424 */ /* 0x000fe400078e00ff */
[----:B------:R-:W-:-:S02]  /*0170*/  IMAD.MOV.U32 R6, RZ, RZ, -0x23270784 ;  /* 0xdcd8f87cff067424 */ /* 0x000fc400078e00ff */
[----:B0-----:R-:W-:-:S05]  /*0180*/  IMAD.WIDE R2, R13, 0x30, R2 ;  /* 0x000000300d027825 */ /* 0x001fca00078e0202 */
[----:B-1----:R0:W-:Y:S04]  /*0190*/  STG.E.64 desc[UR4][R2.64], R4 ;  /* 0x0000000402007986 */ /* 0x0021e8000c101b04 */
[----:B------:R0:W-:Y:S04]  /*01a0*/  STG.E.64 desc[UR4][R2.64+0x8], R10 ;  /* 0x0000080a02007986 */ /* 0x0001e8000c101b04 */
[----:B------:R0:W-:Y:S01]  /*01b0*/  STG.E.64 desc[UR4][R2.64+0x10], R14 ;  /* 0x0000100e02007986 */ /* 0x0001e2000c101b04 */
[----:B------:R-:W-:Y:S05]  /*01c0*/  @!P0 BRA `(.L_x_60) ;  /* 0x0000000c00548947 */ /* 0x000fea0003800000 */
[----:B------:R-:W-:Y:S02]  /*01d0*/  HFMA2 R19, -RZ, RZ, 447.25, -0.22021484375 ;  /* 0x5efdb30cff137431 */ /* 0x000fe400000001ff */
[----:B------:R-:W-:Y:S02]  /*01e0*/  IMAD.MOV.U32 R0, RZ, RZ, RZ ;  /* 0x000000ffff007224 */ /* 0x000fe400078e00ff */
[----:B0-----:R-:W-:Y:S02]  /*01f0*/  IMAD.MOV.U32 R14, RZ, RZ, R13 ;  /* 0x000000ffff0e7224 */ /* 0x001fe400078e000d */
[----:B------:R-:W-:Y:S02]  /*0200*/  IMAD.MOV.U32 R15, RZ, RZ, R12 ;  /* 0x000000ffff0f7224 */ /* 0x000fe400078e000c */
[----:B------:R-:W-:Y:S02]  /*0210*/  IMAD.MOV.U32 R8, RZ, RZ, 0x423bb012 ;  /* 0x423bb012ff087424 */ /* 0x000fe400078e00ff */
[----:B------:R-:W-:-:S02]  /*0220*/  IMAD.MOV.U32 R9, RZ, RZ, -0x75bd8fc ;  /* 0xf8a42704ff097424 */ /* 0x000fc400078e00ff */
[----:B------:R-:W-:Y:S02]  /*0230*/  IMAD.MOV.U32 R6, RZ, RZ, -0x23270784 ;  /* 0xdcd8f87cff067424 */ /* 0x000fe400078e00ff */
[----:B------:R-:W-:-:S07]  /*0240*/  IMAD.MOV.U32 R7, RZ, RZ, 0x57fa2510 ;  /* 0x57fa2510ff077424 */ /* 0x000fce00078e00ff */
.L_x_66:
[----:B------:R-:W-:Y:S01]  /*0250*/  LOP3.LUT R16, R14, 0x3, RZ, 0xc0, !PT ;  /* 0x000000030e107812 */ /* 0x000fe200078ec0ff */
[----:B------:R-:W-:Y:S03]  /*0260*/  BSSY.RECONVERGENT B1, `(.L_x_61) ;  /* 0x00000c5000017945 */ /* 0x000fe60003800200 */
[----:B------:R-:W-:-:S04]  /*0270*/  ISETP.NE.U32.AND P0, PT, R16, RZ, PT ;  /* 0x000000ff1000720c */ /* 0x000fc80003f05070 */
[----:B------:R-:W-:-:S13]  /*0280*/  ISETP.NE.AND.EX P0, PT, RZ, RZ, PT, P0 ;  /* 0x000000ffff00720c */ /* 0x000fda0003f05300 */
[----:B0-----:R-:W-:Y:S05]  /*0290*/  @!P0 BRA `(.L_x_62) ;  /* 0x0000000c00048947 */ /* 0x001fea0003800000 */
[----:B------:R-:W0:Y:S01]  /*02a0*/  LDC.64 R4, c[0x4][RZ] ;  /* 0x01000000ff047b82 */ /* 0x000e220000000a00 */
[----:B------:R-:W-:Y:S02]  /*02b0*/  IMAD.MOV.U32 R17, RZ, RZ, RZ ;  /* 0x000000ffff117224 */ /* 0x000fe400078e00ff */
[----:B0-----:R-:W-:-:S07]  /*02c0*/  IMAD.WIDE.U32 R4, R0, 0xc80, R4 ;  /* 0x00000c8000047825 */ /* 0x001fce00078e0004 */
.L_x_65:
[----:B0-----:R-:W-:Y:S01]  /*02d0*/  IMAD.MOV.U32 R19, RZ, RZ, RZ ;  /* 0x000000ffff137224 */ /* 0x001fe200078e00ff */
[----:B------:R-:W-:Y:S01]  /*02e0*/  CS2R R6, SRZ ;  /* 0x0000000000067805 */ /* 0x000fe2000001ff00 */
[----:B------:R-:W-:Y:S01]  /*02f0*/  IMAD.MOV.U32 R21, RZ, RZ, RZ ;  /* 0x000000ffff157224 */ /* 0x000fe200078e00ff */
[----:B------:R-:W-:-:S07]  /*0300*/  CS2R R8, SRZ ;  /* 0x0000000000087805 */ /* 0x000fce000001ff00 */
.L_x_64:
[----:B------:R-:W-:-:S05]  /*0310*/  IMAD.WIDE.U32 R10, R21, 0x4, R2 ;  /* 0x00000004150a7825 */ /* 0x000fca00078e0002 */
[----:B------:R0:W5:Y:S01]  /*0320*/  LDG.E R18, desc[UR4][R10.64+0x4] ;  /* 0x000004040a127981 */ /* 0x000162000c1e1900 */
[----:B------:R-:W-:Y:S01]  /*0330*/  IMAD.SHL.U32 R20, R21, 0x20, RZ ;  /* 0x0000002015147824 */ /* 0x000fe200078e00ff */
[----:B------:R-:W-:-:S07]  /*0340*/  MOV R23, RZ ;  /* 0x000000ff00177202 */ /* 0x000fce0000000f00 */
.L_x_63:
[----:B-----5:R-:W-:Y:S01]  /*0350*/  SHF.R.U32.HI R24, RZ, R23, R18 ;  /* 0x00000017ff187219 */ /* 0x020fe20000011612 */
[----:B0-----:R-:W-:-:S03]  /*0360*/  IMAD.IADD R10, R20, 0x1, R23 ;  /* 0x00000001140a7824 */ /* 0x001fc600078e0217 */
[----:B------:R-:W-:-:S04]  /*0370*/  LOP3.LUT R11, R24, 0x1, RZ, 0xc0, !PT ;  /* 0x00000001180b7812 */ /* 0x000fc800078ec0ff */
[----:B------:R-:W-:Y:S01]  /*0380*/  ISETP.NE.U32.AND P0, PT, R11, 0x1, PT ;  /* 0x000000010b00780c */ /* 0x000fe20003f05070 */
[----:B------:R-:W-:-:S03]  /*0390*/  IMAD R11, R10, 0x5, RZ ;  /* 0x000000050a0b7824 */ /* 0x000fc600078e02ff */
[----:B------:R-:W-:Y:S01]  /*03a0*/  R2P PR, R24, 0x7e ;  /* 0x0000007e18007804 */ /* 0x000fe20000000000 */
[----:B------:R-:W-:-:S08]  /*03b0*/  IMAD.WIDE.U32 R10, R11, 0x4, R4 ;  /* 0x000000040b0a7825 */ /* 0x000fd000078e0004 */
[----:B------:R-:W2:Y:S04]  /*03c0*/  @!P0 LDG.E R26, desc[UR4][R10.64+0x10] ;  /* 0x000010040a1a8981 */ /* 0x000ea8000c1e1900 */
[----:B------:R-:W3:Y:S04]  /*03d0*/  @P1 LDG.E R28, desc[UR4][R10.64+0x24] ;  /* 0x000024040a1c1981 */ /* 0x000ee8000c1e1900 */
[----:B------:R-:W4:Y:S04]  /*03e0*/  @!P0 LDG.E R22, desc[UR4][R10.64] ;  /* 0x000000040a168981 */ /* 0x000f28000c1e1900 */
[----:B------:R-:W4:Y:S04]  /*03f0*/  @P2 LDG.E R25, desc[UR4][R10.64+0x38] ;  /* 0x000038040a192981 */ /* 0x000f28000c1e1900 */
[----:B------:R-:W4:Y:S01]  /*0400*/  @P1 LDG.E R27, desc[UR4][R10.64+0x20] ;  /* 0x000020040a1b1981 */ /* 0x000f22000c1e1900 */
[----:B--2---:R-:W-:-:S03]  /*0410*/  @!P0 LOP3.LUT R7, R7, R26, RZ, 0x3c, !PT ;  /* 0x0000001a07078212 */ /* 0x004fc600078e3cff */
[----:B------:R-:W2:Y:S01]  /*0420*/  @P3 LDG.E R26, desc[UR4][R10.64+0x4c] ;  /* 0x00004c040a1a3981 */ /* 0x000ea2000c1e1900 */
[----:B---3--:R-:W-:-:S03]  /*0430*/  @P1 LOP3.LUT R7, R7, R28, RZ, 0x3c, !PT ;  /* 0x0000001c07071212 */ /* 0x008fc600078e3cff */
[----:B------:R-:W3:Y:S01]  /*0440*/  @P4 LDG.E R28, desc[UR4][R10.64+0x60] ;  /* 0x000060040a1c4981 */ /* 0x000ee2000c1e1900 */
[----:B----4-:R-:W-:-:S03]  /*0450*/  @!P0 LOP3.LUT R19, R19, R22, RZ, 0x3c, !PT ;  /* 0x0000001613138212 */ /* 0x010fc600078e3cff */
[----:B------:R-:W4:Y:S01]  /*0460*/  @!P0 LDG.E R22, desc[UR4][R10.64+0x8] ;  /* 0x000008040a168981 */ /* 0x000f22000c1e1900 */
[----:B------:R-:W-:-:S03]  /*0470*/  @P2 LOP3.LUT R7, R7, R25, RZ, 0x3c, !PT ;  /* 0x0000001907072212 */ /* 0x000fc600078e3cff */
[----:B------:R-:W3:Y:S01]  /*0480*/  @!P0 LDG.E R25, desc[UR4][R10.64+0x4] ;  /* 0x000004040a198981 */ /* 0x000ee2000c1e1900 */
[----:B--2---:R-:W-:-:S03]  /*0490*/  @P3 LOP3.LUT R7, R7, R26, RZ, 0x3c, !PT ;  /* 0x0000001a07073212 */ /* 0x004fc600078e3cff */
[----:B------:R-:W2:Y:S01]  /*04a0*/  @P5 LDG.E R26, desc[UR4][R10.64+0x74] ;  /* 0x000074040a1a5981 */ /* 0x000ea2000c1e1900 */
[----:B----4-:R-:W-:-:S03]  /*04b0*/  @!P0 LOP3.LUT R9, R9, R22, RZ, 0x3c, !PT ;  /* 0x0000001609098212 */ /* 0x010fc600078e3cff */
[----:B------:R-:W4:Y:S01]  /*04c0*/  @P1 LDG.E R22, desc[UR4][R10.64+0x14] ;  /* 0x000014040a161981 */ /* 0x000f22000c1e1900 */
[----:B---3--:R-:W-:-:S03]  /*04d0*/  @!P0 LOP3.LUT R8, R8, R25, RZ, 0x3c, !PT ;  /* 0x0000001908088212 */ /* 0x008fc600078e3cff */
[----:B------:R-:W3:Y:S01]  /*04e0*/  @!P0 LDG.E R25, desc[UR4][R10.64+0xc] ;  /* 0x00000c040a198981 */ /* 0x000ee2000c1e1900 */
[----:B------:R-:W-:-:S03]  /*04f0*/  @P4 LOP3.LUT R7, R7, R28, RZ, 0x3c, !PT ;  /* 0x0000001c07074212 */ /* 0x000fc600078e3cff */
[----:B------:R-:W3:Y:S01]  /*0500*/  @P6 LDG.E R28, desc[UR4][R10.64+0x88] ;  /* 0x000088040a1c6981 */ /* 0x000ee2000c1e1900 */
[----:B--2---:R-:W-:-:S03]  /*0510*/  @P5 LOP3.LUT R7, R7, R26, RZ, 0x3c, !PT ;  /* 0x0000001a07075212 */ /* 0x004fc600078e3cff */
[----:B------:R-:W2:Y:S01]  /*0520*/  @P2 LDG.E R26, desc[UR4][R10.64+0x28] ;  /* 0x000028040a1a2981 */ /* 0x000ea2000c1e1900 */
[----:B----4-:R-:W-:-:S03]  /*0530*/  @P1 LOP3.LUT R19, R19, R22, RZ, 0x3c, !PT ;  /* 0x0000001613131212 */ /* 0x010fc600078e3cff */
[----:B------:R-:W4:Y:S01]  /*0540*/  @P1 LDG.E R22, desc[UR4][R10.64+0x1c] ;  /* 0x00001c040a161981 */ /* 0x000f22000c1e1900 */
[----:B---3--:R-:W-:-:S03]  /*0550*/  @!P0 LOP3.LUT R6, R6, R25, RZ, 0x3c, !PT ;  /* 0x0000001906068212 */ /* 0x008fc600078e3cff */
[----:B------:R-:W3:Y:S01]  /*0560*/  @P1 LDG.E R25, desc[UR4][R10.64+0x18] ;  /* 0x000018040a191981 */ /* 0x000ee2000c1e1900 */
[----:B------:R-:W-:-:S03]  /*0570*/  @P1 LOP3.LUT R6, R6, R27, RZ, 0x3c, !PT ;  /* 0x0000001b06061212 */ /* 0x000fc600078e3cff */
[----:B------:R-:W3:Y:S01]  /*0580*/  @P2 LDG.E R27, desc[UR4][R10.64+0x34] ;  /* 0x000034040a1b2981 */ /* 0x000ee2000c1e1900 */
[----:B--2---:R-:W-:-:S03]  /*0590*/  @P2 LOP3.LUT R19, R19, R26, RZ, 0x3c, !PT ;  /* 0x0000001a13132212 */ /* 0x004fc600078e3cff */
[----:B------:R-:W2:Y:S01]  /*05a0*/  @P3 LDG.E R26, desc[UR4][R10.64+0x3c] ;  /* 0x00003c040a1a3981 */ /* 0x000ea2000c1e1900 */
[----:B----4-:R-:W-:-:S03]  /*05b0*/  @P1 LOP3.LUT R9, R9, R22, RZ, 0x3c, !PT ;  /* 0x0000001609091212 */ /* 0x010fc600078e3cff */
[----:B------:R-:W4:Y:S01]  /*05c0*/  @P2 LDG.E R22, desc[UR4][R10.64+0x30] ;  /* 0x000030040a162981 */ /* 0x000f22000c1e1900 */
[----:B---3--:R-:W-:-:S03]  /*05d0*/  @P1 LOP3.LUT R8, R8, R25, RZ, 0x3c, !PT ;  /* 0x0000001908081212 */ /* 0x008fc600078e3cff */
        /* <DEDUP_REMOVED lines=25> */
[----:B------:R-:W-:Y:S02]  /*0770*/  LOP3.LUT P0, RZ, R24, 0x80, RZ, 0xc0, !PT ;  /* 0x0000008018ff7812 */ /* 0x000fe4000780c0ff */
[----:B------:R-:W-:Y:S02]  /*0780*/  @P5 LOP3.LUT R6, R6, R27, RZ, 0x3c, !PT ;  /* 0x0000001b06065212 */ /* 0x000fe400078e3cff */
[----:B------:R-:W3:Y:S01]  /*0790*/  @P6 LDG.E R27, desc[UR4][R10.64+0x84] ;  /* 0x000084040a1b6981 */ /* 0x000ee2000c1e1900 */
[----:B--2---:R-:W-:-:S08]  /*07a0*/  @P6 LOP3.LUT R19, R19, R26, RZ, 0x3c, !PT ;  /* 0x0000001a13136212 */ /* 0x004fd000078e3cff */
        /* <DEDUP_REMOVED lines=13> */
[----:B------:R-:W-:Y:S02]  /*0880*/  @P6 LOP3.LUT R7, R7, R28, RZ, 0x3c, !PT ;  /* 0x0000001c07076212 */ /* 0x000fe400078e3cff */
[----:B------:R-:W-:Y:S02]  /*0890*/  @P0 LOP3.LUT R6, R6, R27, RZ, 0x3c, !PT ;  /* 0x0000001b06060212 */ /* 0x000fe400078e3cff */
[----:B--2---:R-:W-:Y:S02]  /*08a0*/  @P0 LOP3.LUT R7, R7, R26, RZ, 0x3c, !PT ;  /* 0x0000001a07070212 */ /* 0x004fe400078e3cff */
[----:B----4-:R-:W-:Y:S02]  /*08b0*/  @P0 LOP3.LUT R9, R9, R22, RZ, 0x3c, !PT ;  /* 0x0000001609090212 */ /* 0x010fe400078e3cff */
[----:B---3--:R-:W-:Y:S02]  /*08c0*/  @P0 LOP3.LUT R8, R8, R25, RZ, 0x3c, !PT ;  /* 0x0000001908080212 */ /* 0x008fe400078e3cff */
[----:B------:R-:W-:-:S13]  /*08d0*/  R2P PR, R24.B1, 0x7f ;  /* 0x0000007f18007804 */ /* 0x000fda0000001000 */
[----:B------:R-:W2:Y:S04]  /*08e0*/  @P0 LDG.E R25, desc[UR4][R10.64+0xa4] ;  /* 0x0000a4040a190981 */ /* 0x000ea8000c1e1900 */
[----:B------:R-:W3:Y:S04]  /*08f0*/  @P0 LDG.E R22, desc[UR4][R10.64+0xa0] ;  /* 0x0000a0040a160981 */ /* 0x000ee8000c1e1900 */
[----:B------:R-:W4:Y:S04]  /*0900*/  @P0 LDG.E R26, desc[UR4][R10.64+0xa8] ;  /* 0x0000a8040a1a0981 */ /* 0x000f28000c1e1900 */
[----:B------:R-:W4:Y:S01]  /*0910*/  @P1 LDG.E R27, desc[UR4][R10.64+0xb8] ;  /* 0x0000b8040a1b1981 */ /* 0x000f22000c1e1900 */
[----:B--2---:R-:W-:-:S03]  /*0920*/  @P0 LOP3.LUT R8, R8, R25, RZ, 0x3c, !PT ;  /* 0x0000001908080212 */ /* 0x004fc600078e3cff */
[----:B------:R-:W2:Y:S01]  /*0930*/  @P0 LDG.E R25, desc[UR4][R10.64+0xac] ;  /* 0x0000ac040a190981 */ /* 0x000ea2000c1e1900 */
[----:B---3--:R-:W-:-:S03]  /*0940*/  @P0 LOP3.LUT R19, R19, R22, RZ, 0x3c, !PT ;  /* 0x0000001613130212 */ /* 0x008fc600078e3cff */
[----:B------:R-:W3:Y:S01]  /*0950*/  @P0 LDG.E R22, desc[UR4][R10.64+0xb0] ;  /* 0x0000b0040a160981 */ /* 0x000ee2000c1e1900 */
[----:B----4-:R-:W-:-:S03]  /*0960*/  @P0 LOP3.LUT R9, R9, R26, RZ, 0x3c, !PT ;  /* 0x0000001a09090212 */ /* 0x010fc600078e3cff */
[----:B------:R-:W4:Y:S01]  /*0970*/  @P1 LDG.E R26, desc[UR4][R10.64+0xb4] ;  /* 0x0000b4040a1a1981 */ /* 0x000f22000c1e1900 */
[----:B--2---:R-:W-:-:S03]  /*0980*/  @P0 LOP3.LUT R6, R6, R25, RZ, 0x3c, !PT ;  /* 0x0000001906060212 */ /* 0x004fc600078e3cff */
[----:B------:R-:W2:Y:S01]  /*0990*/  @P1 LDG.E R25, desc[UR4][R10.64+0xc0] ;  /* 0x0000c0040a191981 */ /* 0x000ea2000c1e1900 */
[----:B---3--:R-:W-:Y:S02]  /*09a0*/  @P0 LOP3.LUT R7, R7, R22, RZ, 0x3c, !PT ;  /* 0x0000001607070212 */ /* 0x008fe400078e3cff */
[----:B------:R-:W-:Y:S01]  /*09b0*/  LOP3.LUT P0, RZ, R24, 0x8000, RZ, 0xc0, !PT ;  /* 0x0000800018ff7812 */ /* 0x000fe2000780c0ff */
[----:B------:R-:W3:Y:S04]  /*09c0*/  @P1 LDG.E R22, desc[UR4][R10.64+0xbc] ;  /* 0x0000bc040a161981 */ /* 0x000ee8000c1e1900 */
[----:B------:R-:W3:Y:S01]  /*09d0*/  @P1 LDG.E R24, desc[UR4][R10.64+0xc4] ;  /* 0x0000c4040a181981 */ /* 0x000ee2000c1e1900 */
[----:B----4-:R-:W-:-:S03]  /*09e0*/  @P1 LOP3.LUT R19, R19, R26, RZ, 0x3c, !PT ;  /* 0x0000001a13131212 */ /* 0x010fc600078e3cff */
[----:B------:R-:W4:Y:S01]  /*09f0*/  @P2 LDG.E R26, desc[UR4][R10.64+0xc8] ;  /* 0x0000c8040a1a2981 */ /* 0x000f22000c1e1900 */
[----:B------:R-:W-:-:S03]  /*0a00*/  @P1 LOP3.LUT R8, R8, R27, RZ, 0x3c, !PT ;  /* 0x0000001b08081212 */ /* 0x000fc600078e3cff */
[----:B------:R-:W4:Y:S04]  /*0a10*/  @P2 LDG.E R27, desc[UR4][R10.64+0xd4] ;  /* 0x0000d4040a1b2981 */ /* 0x000f28000c1e1900 */
[----:B------:R-:W4:Y:S01]  /*0a20*/  @P0 LDG.E R29, desc[UR4][R10.64+0x138] ;  /* 0x000138040a1d0981 */ /* 0x000f22000c1e1900 */
[----:B--2---:R-:W-:-:S03]  /*0a30*/  @P1 LOP3.LUT R6, R6, R25, RZ, 0x3c, !PT ;  /* 0x0000001906061212 */ /* 0x004fc600078e3cff */
[----:B------:R-:W2:Y:S01]  /*0a40*/  @P2 LDG.E R25, desc[UR4][R10.64+0xcc] ;  /* 0x0000cc040a192981 */ /* 0x000ea2000c1e1900 */
[----:B---3--:R-:W-:-:S03]  /*0a50*/  @P1 LOP3.LUT R9, R9, R22, RZ, 0x3c, !PT ;  /* 0x0000001609091212 */ /* 0x008fc600078e3cff */
[----:B------:R-:W3:Y:S01]  /*0a60*/  @P2 LDG.E R22, desc[UR4][R10.64+0xd0] ;  /* 0x0000d0040a162981 */ /* 0x000ee2000c1e1900 */
[----:B------:R-:W-:-:S03]  /*0a70*/  @P1 LOP3.LUT R7, R7, R24, RZ, 0x3c, !PT ;  /* 0x0000001807071212 */ /* 0x000fc600078e3cff */
[----:B------:R-:W3:Y:S01]  /*0a80*/  @P3 LDG.E R24, desc[UR4][R10.64+0xdc] ;  /* 0x0000dc040a183981 */ /* 0x000ee2000c1e1900 */
[----:B----4-:R-:W-:-:S03]  /*0a90*/  @P2 LOP3.LUT R19, R19, R26, RZ, 0x3c, !PT ;  /* 0x0000001a13132212 */ /* 0x010fc600078e3cff */
[----:B------:R-:W4:Y:S01]  /*0aa0*/  @P4 LDG.E R26, desc[UR4][R10.64+0xf0] ;  /* 0x0000f0040a1a4981 */ /* 0x000f22000c1e1900 */
[----:B--2---:R-:W-:-:S03]  /*0ab0*/  @P2 LOP3.LUT R8, R8, R25, RZ, 0x3c, !PT ;  /* 0x0000001908082212 */ /* 0x004fc600078e3cff */
[----:B------:R-:W2:Y:S01]  /*0ac0*/  @P3 LDG.E R25, desc[UR4][R10.64+0xe0] ;  /* 0x0000e0040a193981 */ /* 0x000ea2000c1e1900 */
[----:B---3--:R-:W-:-:S03]  /*0ad0*/  @P2 LOP3.LUT R9, R9, R22, RZ, 0x3c, !PT ;  /* 0x0000001609092212 */ /* 0x008fc600078e3cff */
[----:B------:R-:W3:Y:S01]  /*0ae0*/  @P2 LDG.E R22, desc[UR4][R10.64+0xd8] ;  /* 0x0000d8040a162981 */ /* 0x000ee2000c1e1900 */
[----:B------:R-:W-:-:S03]  /*0af0*/  @P3 LOP3.LUT R19, R19, R24, RZ, 0x3c, !PT ;  /* 0x0000001813133212 */ /* 0x000fc600078e3cff */
[----:B------:R-:W4:Y:S01]  /*0b00*/  @P3 LDG.E R24, desc[UR4][R10.64+0xe4] ;  /* 0x0000e4040a183981 */ /* 0x000f22000c1e1900 */
[----:B--2---:R-:W-:-:S03]  /*0b10*/  @P3 LOP3.LUT R8, R8, R25, RZ, 0x3c, !PT ;  /* 0x0000001908083212 */ /* 0x004fc600078e3cff */
[----:B------:R-:W2:Y:S01]  /*0b20*/  @P3 LDG.E R25, desc[UR4][R10.64+0xe8] ;  /* 0x0000e8040a193981 */ /* 0x000ea2000c1e1900 */
[----:B---3--:R-:W-:-:S03]  /*0b30*/  @P2 LOP3.LUT R7, R7, R22, RZ, 0x3c, !PT ;  /* 0x0000001607072212 */ /* 0x008fc600078e3cff */
[----:B------:R-:W3:Y:S01]  /*0b40*/  @P3 LDG.E R22, desc[UR4][R10.64+0xec] ;  /* 0x0000ec040a163981 */ /* 0x000ee2000c1e1900 */
[----:B----4-:R-:W-:-:S03]  /*0b50*/  @P3 LOP3.LUT R9, R9, R24, RZ, 0x3c, !PT ;  /* 0x0000001809093212 */ /* 0x010fc600078e3cff */
[----:B------:R-:W4:Y:S01]  /*0b60*/  @P5 LDG.E R24, desc[UR4][R10.64+0x104] ;  /* 0x000104040a185981 */ /* 0x000f22000c1e1900 */
[----:B------:R-:W-:Y:S02]  /*0b70*/  @P2 LOP3.LUT R6, R6, R27, RZ, 0x3c, !PT ;  /* 0x0000001b06062212 */ /* 0x000fe400078e3cff */
[----:B------:R-:W-:Y:S01]  /*0b80*/  @P4 LOP3.LUT R19, R19, R26, RZ, 0x3c, !PT ;  /* 0x0000001a13134212 */ /* 0x000fe200078e3cff */
        /* <DEDUP_REMOVED lines=10> */
[----:B---3--:R-:W-:-:S03]  /*0c30*/  @P4 LOP3.LUT R9, R9, R22, RZ, 0x3c, !PT ;  /* 0x0000001609094212 */ /* 0x008fc600078e3cff */
[----:B------:R-:W3:Y:S01]  /*0c40*/  @P5 LDG.E R22, desc[UR4][R10.64+0x10c] ;  /* 0x00010c040a165981 */ /* 0x000ee2000c1e1900 */
[----:B----4-:R-:W-:-:S03]  /*0c50*/  @P4 LOP3.LUT R7, R7, R24, RZ, 0x3c, !PT ;  /* 0x0000001807074212 */ /* 0x010fc600078e3cff */
[----:B------:R-:W4:Y:S01]  /*0c60*/  @P5 LDG.E R24, desc[UR4][R10.64+0x114] ;  /* 0x000114040a185981 */ /* 0x000f22000c1e1900 */
        /* <DEDUP_REMOVED lines=18> */
[----:B------:R-:W-:-:S05]  /*0d90*/  VIADD R23, R23, 0x10 ;  /* 0x0000001017177836 */ /* 0x000fca0000000000 */
[----:B------:R-:W-:Y:S02]  /*0da0*/  ISETP.NE.AND P1, PT, R23, 0x20, PT ;  /* 0x000000201700780c */ /* 0x000fe40003f25270 */
[----:B------:R-:W-:Y:S02]  /*0db0*/  @P0 LOP3.LUT R19, R19, R26, RZ, 0x3c, !PT ;  /* 0x0000001a13130212 */ /* 0x000fe400078e3cff */
[----:B------:R-:W-:Y:S02]  /*0dc0*/  @P0 LOP3.LUT R8, R8, R27, RZ, 0x3c, !PT ;  /* 0x0000001b08080212 */ /* 0x000fe400078e3cff */
[----:B--2---:R-:W-:-:S04]  /*0dd0*/  @P6 LOP3.LUT R6, R6, R25, RZ, 0x3c, !PT ;  /* 0x0000001906066212 */ /* 0x004fc800078e3cff */
[----:B------:R-:W-:Y:S02]  /*0de0*/  @P0 LOP3.LUT R6, R6, R29, RZ, 0x3c, !PT ;  /* 0x0000001d06060212 */ /* 0x000fe400078e3cff */
[----:B---3--:R-:W-:Y:S02]  /*0df0*/  @P0 LOP3.LUT R9, R9, R22, RZ, 0x3c, !PT ;  /* 0x0000001609090212 */ /* 0x008fe400078e3cff */
[----:B----4-:R-:W-:Y:S01]  /*0e00*/  @P0 LOP3.LUT R7, R7, R24, RZ, 0x3c, !PT ;  /* 0x0000001807070212 */ /* 0x010fe200078e3cff */
[----:B------:R-:W-:Y:S06]  /*0e10*/  @P1 BRA `(.L_x_63) ;  /* 0xfffffff4004c1947 */ /* 0x000fec000383ffff */
[----:B------:R-:W-:-:S05]  /*0e20*/  VIADD R21, R21, 0x1 ;  /* 0x0000000115157836 */ /* 0x000fca0000000000 */
[----:B------:R-:W-:-:S13]  /*0e30*/  ISETP.NE.AND P0, PT, R21, 0x5, PT ;  /* 0x000000051500780c */ /* 0x000fda0003f05270 */
[----:B------:R-:W-:Y:S05]  /*0e40*/  @P0 BRA `(.L_x_64) ;  /* 0xfffffff400300947 */ /* 0x000fea000383ffff */
[----:B------:R0:W-:Y:S01]  /*0e50*/  STG.E desc[UR4][R2.64+0x4], R19 ;  /* 0x0000041302007986 */ /* 0x0001e2000c101904 */
[----:B------:R-:W-:-:S03]  /*0e60*/  VIADD R17, R17, 0x1 ;  /* 0x0000000111117836 */ /* 0x000fc60000000000 */
[----:B------:R0:W-:Y:S02]  /*0e70*/  STG.E.64 desc[UR4][R2.64+0x8], R8 ;  /* 0x0000080802007986 */ /* 0x0001e4000c101b04 */
[----:B------:R-:W-:Y:S02]  /*0e80*/  ISETP.GE.U32.AND P0, PT, R17, R16, PT ;  /* 0x000000101100720c */ /* 0x000fe40003f06070 */
[----:B------:R0:W-:Y:S11]  /*0e90*/  STG.E.64 desc[UR4][R2.64+0x10], R6 ;  /* 0x0000100602007986 */ /* 0x0001f6000c101b04 */
[----:B------:R-:W-:Y:S05]  /*0ea0*/  @!P0 BRA `(.L_x_65) ;  /* 0xfffffff400088947 */ /* 0x000fea000383ffff */
.L_x_62:
[----:B------:R-:W-:Y:S05]  /*0eb0*/  BSYNC.RECONVERGENT B1 ;  /* 0x0000000000017941 */ /* 0x000fea0003800200 */
.L_x_61:
[----:B------:R-:W-:Y:S01]  /*0ec0*/  ISETP.GT.U32.AND P0, PT, R14, 0x3, PT ;  /* 0x000000030e00780c */ /* 0x000fe20003f04070 */
[----:B------:R-:W-:Y:S01]  /*0ed0*/  VIADD R0, R0, 0x1 ;  /* 0x0000000100007836 */ /* 0x000fe20000000000 */
[--C-:B------:R-:W-:Y:S02]  /*0ee0*/  SHF.R.U64 R14, R14, 0x2, R15.reuse ;  /* 0x000000020e0e7819 */ /* 0x100fe4000000120f */
[----:B------:R-:W-:Y:S02]  /*0ef0*/  ISETP.GT.U32.AND.EX P0, PT, R15, RZ, PT, P0 ;  /* 0x000000ff0f00720c */ /* 0x000fe40003f04100 */
[----:B------:R-:W-:-:S11]  /*0f00*/  SHF.R.U32.HI R15, RZ, 0x2, R15 ;  /* 0x00000002ff0f7819 */ /* 0x000fd6000001160f */
[----:B------:R-:W-:Y:S05]  /*0f10*/  @P0 BRA `(.L_x_66) ;  /* 0xfffffff000cc0947 */ /* 0x000fea000383ffff */
.L_x_60:
[----:B------:R-:W-:Y:S05]  /*0f20*/  BSYNC.RECONVERGENT B0 ;  /* 0x0000000000007941 */ /* 0x000fea0003800200 */
.L_x_59:
[----:B------:R-:W-:Y:S01]  /*0f30*/  SHF.R.U32.HI R0, RZ, 0x2, R19 ;  /* 0x00000002ff007819 */ /* 0x000fe20000011613 */
[----:B0-----:R-:W-:Y:S01]  /*0f40*/  IMAD.SHL.U32 R5, R7, 0x10, RZ ;  /* 0x0000001007057824 */ /* 0x001fe200078e00ff */
[----:B------:R-:W-:Y:S01]  /*0f50*/  STG.E.64 desc[UR4][R2.64+0x28], RZ ;  /* 0x000028ff02007986 */ /* 0x000fe2000c101b04 */
[----:B------:R-:W-:Y:S01]  /*0f60*/  IMAD.MOV.U32 R11, RZ, RZ, 0x3e055027 ;  /* 0x3e055027ff0b7424 */ /* 0x000fe200078e00ff */
[----:B------:R-:W-:Y:S01]  /*0f70*/  LOP3.LUT R0, R0, R19, RZ, 0x3c, !PT ;  /* 0x0000001300007212 */ /* 0x000fe200078e3cff */
[----:B------:R-:W-:Y:S01]  /*0f80*/  BSSY.RECONVERGENT B0, `(.L_x_67) ;  /* 0x000003d000007945 */ /* 0x000fe20003800200 */
[----:B------:R0:W-:Y:S03]  /*0f90*/  STG.E.64 desc[UR4][R2.64+0x8], R6 ;  /* 0x0000080602007986 */ /* 0x0001e6000c101b04 */
[----:B------:R-:W-:-:S05]  /*0fa0*/  IMAD.SHL.U32 R4, R0, 0x2, RZ ;  /* 0x0000000200047824 */ /* 0x000fca00078e00ff */
[----:B------:R-:W-:Y:S01]  /*0fb0*/  LOP3.LUT R4, R0, R4, R5, 0x96, !PT ;  /* 0x0000000400047212 */ /* 0x000fe200078e9605 */
[----:B------:R-:W-:-:S03]  /*0fc0*/  IMAD.MOV.U32 R5, RZ, RZ, 0x2f800000 ;  /* 0x2f800000ff057424 */ /* 0x000fc600078e00ff */
[----:B------:R-:W-:Y:S01]  /*0fd0*/  LOP3.LUT R4, R4, R7, RZ, 0x3c, !PT ;  /* 0x0000000704047212 */ /* 0x000fe200078e3cff */
[----:B0-----:R-:W-:-:S04]  /*0fe0*/  IMAD.MOV.U32 R7, RZ, RZ, 0x30c90fdb ;  /* 0x30c90fdbff077424 */ /* 0x001fc800078e00ff */
[----:B------:R-:W-:-:S05]  /*0ff0*/  VIADD R0, R4, 0x319e49d4 ;  /* 0x319e49d404007836 */ /* 0x000fca0000000000 */
[----:B------:R-:W-:-:S05]  /*1000*/  I2FP.F32.U32 R0, R0 ;  /* 0x0000000000007245 */ /* 0x000fca0000201000 */
[----:B------:R-:W-:-:S05]  /*1010*/  FFMA R0, R0, R5, 1.1641532182693481445e-10 ;  /* 0x2f00000000007423 */ /* 0x000fca0000000005 */
[----:B------:R-:W-:-:S13]  /*1020*/  FSETP.GEU.AND P0, PT, R0, 1.175494350822287508e-38, PT ;  /* 0x008000000000780b */ /* 0x000fda0003f0e000 */
[----:B------:R-:W-:-:S04]  /*1030*/  @!P0 FMUL R0, R0, 8388608 ;  /* 0x4b00000000008820 */ /* 0x000fc80000400000 */
[----:B------:R-:W-:-:S05]  /*1040*/  VIADD R5, R0, 0xc0d55555 ;  /* 0xc0d5555500057836 */ /* 0x000fca0000000000 */
[----:B------:R-:W-:-:S04]  /*1050*/  LOP3.LUT R15, R5, 0xff800000, RZ, 0xc0, !PT ;  /* 0xff800000050f7812 */ /* 0x000fc800078ec0ff */
[-C--:B------:R-:W-:Y:S02]  /*1060*/  IADD3 R5, PT, PT, R0, -R15.reuse, RZ ;  /* 0x8000000f00057210 */ /* 0x080fe40007ffe0ff */
[----:B------:R-:W-:Y:S01]  /*1070*/  I2FP.F32.S32 R14, R15 ;  /* 0x0000000f000e7245 */ /* 0x000fe20000201400 */
[----:B------:R-:W-:Y:S02]  /*1080*/  IMAD.MOV.U32 R15, RZ, RZ, R9 ;  /* 0x000000ffff0f7224 */ /* 0x000fe400078e0009 */
[----:B------:R-:W-:-:S04]  /*1090*/  FADD R16, R5, -1 ;  /* 0xbf80000005107421 */ /* 0x000fc80000000000 */
[----:B------:R-:W-:-:S04]  /*10a0*/  FFMA R5, R16, -R11, 0.14084610342979431152 ;  /* 0x3e1039f610057423 */ /* 0x000fc8000000080b */
[----:B------:R-:W-:-:S04]  /*10b0*/  FFMA R5, R16, R5, -0.12148627638816833496 ;  /* 0xbdf8cdcc10057423 */ /* 0x000fc80000000005 */
[----:B------:R-:W-:-:S04]  /*10c0*/  FFMA R5, R16, R5, 0.13980610668659210205 ;  /* 0x3e0f295510057423 */ /* 0x000fc80000000005 */
[----:B------:R-:W-:-:S04]  /*10d0*/  FFMA R5, R16, R5, -0.16684235632419586182 ;  /* 0xbe2ad8b910057423 */ /* 0x000fc80000000005 */
[----:B------:R-:W-:-:S04]  /*10e0*/  FFMA R5, R16, R5, 0.20012299716472625732 ;  /* 0x3e4ced0b10057423 */ /* 0x000fc80000000005 */
[----:B------:R-:W-:Y:S01]  /*10f0*/  FFMA R11, R16, R5, -0.24999669194221496582 ;  /* 0xbe7fff22100b7423 */ /* 0x000fe20000000005 */
[----:B------:R-:W-:-:S03]  /*1100*/  SHF.R.U32.HI R5, RZ, 0x2, R8 ;  /* 0x00000002ff057819 */ /* 0x000fc60000011608 */
[----:B------:R-:W-:Y:S01]  /*1110*/  FFMA R11, R16, R11, 0.33333182334899902344 ;  /* 0x3eaaaa78100b7423 */ /* 0x000fe2000000000b */
[----:B------:R-:W-:Y:S01]  /*1120*/  LOP3.LUT R5, R5, R8, RZ, 0x3c, !PT ;  /* 0x0000000805057212 */ /* 0x000fe200078e3cff */
[----:B------:R-:W-:Y:S02]  /*1130*/  IMAD.SHL.U32 R8, R4, 0x10, RZ ;  /* 0x0000001004087824 */ /* 0x000fe400078e00ff */
[----:B------:R-:W-:Y:S01]  /*1140*/  FFMA R17, R16, R11, -0.5 ;  /* 0xbf00000010117423 */ /* 0x000fe2000000000b */
[----:B------:R-:W-:Y:S01]  /*1150*/  FSEL R11, RZ, -23, P0 ;  /* 0xc1b80000ff0b7808 */ /* 0x000fe20000000000 */
[C---:B------:R-:W-:Y:S01]  /*1160*/  IMAD.SHL.U32 R10, R5.reuse, 0x2, RZ ;  /* 0x00000002050a7824 */ /* 0x040fe200078e00ff */
[----:B------:R-:W-:Y:S01]  /*1170*/  ISETP.GT.U32.AND P0, PT, R0, 0x7f7fffff, PT ;  /* 0x7f7fffff0000780c */ /* 0x000fe20003f04070 */
[----:B------:R-:W-:Y:S02]  /*1180*/  FMUL R17, R16, R17 ;  /* 0x0000001110117220 */ /* 0x000fe40000400000 */
[----:B------:R-:W-:Y:S01]  /*1190*/  FFMA R11, R14, 1.1920928955078125e-07, R11 ;  /* 0x340000000e0b7823 */ /* 0x000fe2000000000b */
[----:B------:R-:W-:Y:S01]  /*11a0*/  LOP3.LUT R5, R5, R10, R8, 0x96, !PT ;  /* 0x0000000a05057212 */ /* 0x000fe200078e9608 */
[----:B------:R-:W-:Y:S01]  /*11b0*/  FFMA R16, R16, R17, R16 ;  /* 0x0000001110107223 */ /* 0x000fe20000000010 */
[----:B------:R-:W-:-:S02]  /*11c0*/  IMAD.MOV.U32 R17, RZ, RZ, 0x7f800000 ;  /* 0x7f800000ff117424 */ /* 0x000fc400078e00ff */
[----:B------:R-:W-:Y:S01]  /*11d0*/  LOP3.LUT R5, R5, R4, RZ, 0x3c, !PT ;  /* 0x0000000405057212 */ /* 0x000fe200078e3cff */
[----:B------:R-:W-:Y:S01]  /*11e0*/  FFMA R11, R11, 0.69314718246459960938, R16 ;  /* 0x3f3172180b0b7823 */ /* 0x000fe20000000010 */
[----:B------:R-:W-:-:S03]  /*11f0*/  IMAD.MOV.U32 R14, RZ, RZ, 0x31a3d199 ;  /* 0x31a3d199ff0e7424 */ /* 0x000fc600078e00ff */
[C---:B------:R-:W-:Y:S01]  /*1200*/  @P0 FFMA R11, R0.reuse, R17, +INF ;  /* 0x7f800000000b0423 */ /* 0x040fe20000000011 */
[----:B------:R-:W-:Y:S01]  /*1210*/  FSETP.NEU.AND P0, PT, R0, RZ, PT ;  /* 0x000000ff0000720b */ /* 0x000fe20003f0d000 */
[----:B------:R-:W-:Y:S01]  /*1220*/  STG.E.64 desc[UR4][R2.64+0x10], R4 ;  /* 0x0000100402007986 */ /* 0x000fe2000c101b04 */
[----:B------:R-:W-:Y:S02]  /*1230*/  VIADD R0, R5, 0x31a3d199 ;  /* 0x31a3d19905007836 */ /* 0x000fe40000000000 */
[----:B------:R-:W-:Y:S01]  /*1240*/  FMUL R11, R11, -2 ;  /* 0xc00000000b0b7820 */ /* 0x000fe20000400000 */
[----:B------:R0:W-:Y:S02]  /*1250*/  STG.E.64 desc[UR4][R2.64], R14 ;  /* 0x0000000e02007986 */ /* 0x0001e4000c101b04 */
[----:B------:R-:W-:Y:S02]  /*1260*/  I2FP.F32.U32 R0, R0 ;  /* 0x0000000000007245 */ /* 0x000fe40000201000 */
[----:B------:R-:W-:-:S04]  /*1270*/  FSEL R11, R11, +INF , P0 ;  /* 0x7f8000000b0b7808 */ /* 0x000fc80000000000 */
[----:B------:R1:W2:Y:S01]  /*1280*/  MUFU.RSQ R10, R11 ;  /* 0x0000000b000a7308 */ /* 0x0002a20000001400 */
[----:B------:R-:W-:-:S05]  /*1290*/  VIADD R8, R11, 0xf3000000 ;  /* 0xf30000000b087836 */ /* 0x000fca0000000000 */
[----:B------:R-:W-:Y:S01]  /*12a0*/  ISETP.GT.U32.AND P0, PT, R8, 0x727fffff, PT ;  /* 0x727fffff0800780c */ /* 0x000fe20003f04070 */
[----:B0-----:R-:W-:-:S12]  /*12b0*/  FFMA R14, R0, R7, 7.314590599882819788e-10 ;  /* 0x30490fdb000e7423 */ /* 0x001fd80000000007 */
[----:B-12---:R-:W-:Y:S05]  /*12c0*/  @!P0 BRA `(.L_x_68) ;  /* 0x0000000000108947 */ /* 0x006fea0003800000 */
[----:B------:R-:W-:Y:S01]  /*12d0*/  IMAD.MOV.U32 R0, RZ, RZ, R11 ;  /* 0x000000ffff007224 */ /* 0x000fe200078e000b */
[----:B------:R-:W-:-:S07]  /*12e0*/  MOV R11, 0x1300 ;  /* 0x00001300000b7802 */ /* 0x000fce0000000f00 */
[----:B------:R-:W-:Y:S05]  /*12f0*/  CALL.REL.NOINC `($__internal_1_$__cuda_sm20_sqrt_rn_f32_slowpath) ;  /* 0x0000000c00087944 */ /* 0x000fea0003c00000 */
[----:B------:R-:W-:Y:S05]  /*1300*/  BRA `(.L_x_69) ;  /* 0x0000000000107947 */ /* 0x000fea0003800000 */
.L_x_68:
[----:B------:R-:W-:Y:S01]  /*1310*/  FMUL.FTZ R0, R11, R10 ;  /* 0x0000000a0b007220 */ /* 0x000fe20000410000 */
[----:B------:R-:W-:-:S03]  /*1320*/  FMUL.FTZ R4, R10, 0.5 ;  /* 0x3f0000000a047820 */ /* 0x000fc60000410000 */
[----:B------:R-:W-:-:S04]  /*1330*/  FFMA R5, -R0, R0, R11 ;  /* 0x0000000000057223 */ /* 0x000fc8000000010b */
[----:B------:R-:W-:-:S07]  /*1340*/  FFMA R0, R5, R4, R0 ;  /* 0x0000000405007223 */ /* 0x000fce0000000000 */
.L_x_69:
[----:B------:R-:W-:Y:S05]  /*1350*/  BSYNC.RECONVERGENT B0 ;  /* 0x0000000000007941 */ /* 0x000fea0003800200 */
.L_x_67:
[----:B------:R-:W0:Y:S01]  /*1360*/  LDC.64 R4, c[0x0][0x380] ;  /* 0x0000e000ff047b82 */ /* 0x000e220000000a00 */
[----:B------:R-:W-:Y:S01]  /*1370*/  FMUL.RZ R6, R14, 0.15915493667125701904 ;  /* 0x3e22f9830e067820 */ /* 0x000fe2000040c000 */
[----:B------:R-:W-:Y:S02]  /*1380*/  IMAD R11, R12, 0xc, RZ ;  /* 0x0000000c0c0b7824 */ /* 0x000fe400078e02ff */
[----:B------:R-:W-:Y:S01]  /*1390*/  HFMA2 R12, -RZ, RZ, 0, 5.9604644775390625e-08 ;  /* 0x00000001ff0c7431 */ /* 0x000fe200000001ff */
[----:B------:R-:W1:Y:S08]  /*13a0*/  MUFU.SIN R7, R6 ;  /* 0x0000000600077308 */ /* 0x000e700000000400 */
[----:B------:R-:W2:Y:S01]  /*13b0*/  MUFU.COS R9, R6 ;  /* 0x0000000600097308 */ /* 0x000ea20000000000 */
[----:B-1----:R-:W-:Y:S01]  /*13c0*/  FMUL R7, R7, R0 ;  /* 0x0000000007077220 */ /* 0x002fe20000400000 */
[----:B0-----:R-:W-:-:S04]  /*13d0*/  IMAD.WIDE.U32 R4, R13, 0xc, R4 ;  /* 0x0000000c0d047825 */ /* 0x001fc800078e0004 */
[----:B------:R-:W-:Y:S01]  /*13e0*/  FMUL R7, R7, 0.0099999997764825820923 ;  /* 0x3c23d70a07077820 */ /* 0x000fe20000400000 */
[----:B------:R-:W-:Y:S02]  /*13f0*/  IMAD.MOV.U32 R13, RZ, RZ, RZ ;  /* 0x000000ffff0d7224 */ /* 0x000fe400078e00ff */
[----:B--2---:R-:W-:Y:S01]  /*1400*/  FMUL R9, R9, R0 ;  /* 0x0000000009097220 */ /* 0x004fe20000400000 */
[----:B------:R-:W-:Y:S02]  /*1410*/  IMAD.IADD R5, R5, 0x1, R11 ;  /* 0x0000000105057824 */ /* 0x000fe400078e020b */
[----:B------:R0:W-:Y:S04]  /*1420*/  STG.E.64 desc[UR4][R2.64+0x18], R12 ;  /* 0x0000180c02007986 */ /* 0x0001e8000c101b04 */
[----:B------:R0:W-:Y:S04]  /*1430*/  STG.E desc[UR4][R2.64+0x20], R9 ;  /* 0x0000200902007986 */ /* 0x0001e8000c101904 */
[----:B------:R0:W-:Y:S04]  /*1440*/  STG.E desc[UR4][R4.64], R7 ;  /* 0x0000000704007986 */ /* 0x0001e8000c101904 */
[----:B------:R-:W2:Y:S01]  /*1450*/  LDG.E R0, desc[UR4][R2.64+0x18] ;  /* 0x0000180402007981 */ /* 0x000ea2000c1e1900 */
[----:B------:R-:W-:Y:S01]  /*1460*/  BSSY.RECONVERGENT B0, `(.L_x_70) ;  /* 0x0000052000007945 */ /* 0x000fe20003800200 */
[----:B--2---:R-:W-:-:S13]  /*1470*/  ISETP.NE.AND P0, PT, R0, 0x1, PT ;  /* 0x000000010000780c */ /* 0x004fda0003f05270 */
[----:B0-----:R-:W-:Y:S05]  /*1480*/  @!P0 BRA `(.L_x_71) ;  /* 0x0000000400348947 */ /* 0x001fea0003800000 */
[----:B------:R-:W2:Y:S04]  /*1490*/  LDG.E.64 R6, desc[UR4][R2.64] ;  /* 0x0000000402067981 */ /* 0x000ea8000c1e1b00 */
[----:B------:R-:W3:Y:S04]  /*14a0*/  LDG.E.64 R8, desc[UR4][R2.64+0x10] ;  /* 0x0000100402087981 */ /* 0x000ee8000c1e1b00 */
[----:B------:R-:W4:Y:S01]  /*14b0*/  LDG.E.64 R10, desc[UR4][R2.64+0x8] ;  /* 0x00000804020a7981 */ /* 0x000f22000c1e1b00 */
[----:B------:R-:W-:Y:S01]  /*14c0*/  IMAD.MOV.U32 R13, RZ, RZ, 0x3e055027 ;  /* 0x3e055027ff0d7424 */ /* 0x000fe200078e00ff */
[----:B------:R-:W-:Y:S01]  /*14d0*/  BSSY.RECONVERGENT B1, `(.L_x_72) ;  /* 0x000003f000017945 */ /* 0x000fe20003800200 */
[----:B--2---:R-:W-:-:S04]  /*14e0*/  SHF.R.U32.HI R0, RZ, 0x2, R7 ;  /* 0x00000002ff007819 */ /* 0x004fc80000011607 */
[----:B------:R-:W-:Y:S01]  /*14f0*/  LOP3.LUT R0, R0, R7, RZ, 0x3c, !PT ;  /* 0x0000000700007212 */ /* 0x000fe200078e3cff */
[----:B---3--:R-:W-:Y:S01]  /*1500*/  IMAD.SHL.U32 R7, R9, 0x10, RZ ;  /* 0x0000001009077824 */ /* 0x008fe200078e00ff */
[----:B------:R0:W-:Y:S03]  /*1510*/  STG.E.64 desc[UR4][R2.64+0x8], R8 ;  /* 0x0000080802007986 */ /* 0x0001e6000c101b04 */
[----:B------:R-:W-:-:S05]  /*1520*/  IMAD.SHL.U32 R12, R0, 0x2, RZ ;  /* 0x00000002000c7824 */ /* 0x000fca00078e00ff */
[----:B------:R-:W-:Y:S01]  /*1530*/  LOP3.LUT R12, R0, R12, R7, 0x96, !PT ;  /* 0x0000000c000c7212 */ /* 0x000fe200078e9607 */
[----:B------:R-:W-:-:S03]  /*1540*/  IMAD.MOV.U32 R7, RZ, RZ, 0x2f800000 ;  /* 0x2f800000ff077424 */ /* 0x000fc600078e00ff */
[----:B------:R-:W-:-:S04]  /*1550*/  LOP3.LUT R12, R12, R9, RZ, 0x3c, !PT ;  /* 0x000000090c0c7212 */ /* 0x000fc800078e3cff */
[----:B------:R-:W-:-:S04]  /*1560*/  IADD3 R0, PT, PT, R6, 0x587c5, R12 ;  /* 0x000587c506007810 */ /* 0x000fc80007ffe00c */
[----:B------:R-:W-:-:S05]  /*1570*/  I2FP.F32.U32 R0, R0 ;  /* 0x0000000000007245 */ /* 0x000fca0000201000 */
[----:B------:R-:W-:-:S05]  /*1580*/  FFMA R0, R0, R7, 1.1641532182693481445e-10 ;  /* 0x2f00000000007423 */ /* 0x000fca0000000007 */
[----:B------:R-:W-:-:S13]  /*1590*/  FSETP.GEU.AND P0, PT, R0, 1.175494350822287508e-38, PT ;  /* 0x008000000000780b */ /* 0x000fda0003f0e000 */
[----:B------:R-:W-:-:S04]  /*15a0*/  @!P0 FMUL R0, R0, 8388608 ;  /* 0x4b00000000008820 */ /* 0x000fc80000400000 */
[----:B------:R-:W-:-:S05]  /*15b0*/  VIADD R7, R0, 0xc0d55555 ;  /* 0xc0d5555500077836 */ /* 0x000fca0000000000 */
[----:B------:R-:W-:-:S04]  /*15c0*/  LOP3.LUT R15, R7, 0xff800000, RZ, 0xc0, !PT ;  /* 0xff800000070f7812 */ /* 0x000fc800078ec0ff */
[----:B------:R-:W-:Y:S01]  /*15d0*/  I2FP.F32.S32 R14, R15 ;  /* 0x0000000f000e7245 */ /* 0x000fe20000201400 */
[----:B------:R-:W-:Y:S02]  /*15e0*/  IMAD.IADD R7, R0, 0x1, -R15 ;  /* 0x0000000100077824 */ /* 0x000fe400078e0a0f */
[----:B------:R-:W-:Y:S02]  /*15f0*/  IMAD.MOV.U32 R15, RZ, RZ, 0x7f800000 ;  /* 0x7f800000ff0f7424 */ /* 0x000fe400078e00ff */
[----:B------:R-:W-:-:S04]  /*1600*/  FADD R16, R7, -1 ;  /* 0xbf80000007107421 */ /* 0x000fc80000000000 */
[----:B------:R-:W-:-:S04]  /*1610*/  FFMA R7, R16, -R13, 0.14084610342979431152 ;  /* 0x3e1039f610077423 */ /* 0x000fc8000000080d */
[----:B------:R-:W-:-:S04]  /*1620*/  FFMA R7, R16, R7, -0.12148627638816833496 ;  /* 0xbdf8cdcc10077423 */ /* 0x000fc80000000007 */
[----:B------:R-:W-:-:S04]  /*1630*/  FFMA R7, R16, R7, 0.13980610668659210205 ;  /* 0x3e0f295510077423 */ /* 0x000fc80000000007 */
[----:B------:R-:W-:-:S04]  /*1640*/  FFMA R7, R16, R7, -0.16684235632419586182 ;  /* 0xbe2ad8b910077423 */ /* 0x000fc80000000007 */
[----:B------:R-:W-:-:S04]  /*1650*/  FFMA R7, R16, R7, 0.20012299716472625732 ;  /* 0x3e4ced0b10077423 */ /* 0x000fc80000000007 */
[----:B------:R-:W-:-:S04]  /*1660*/  FFMA R7, R16, R7, -0.24999669194221496582 ;  /* 0xbe7fff2210077423 */ /* 0x000fc80000000007 */
[----:B------:R-:W-:Y:S01]  /*1670*/  FFMA R13, R16, R7, 0.33333182334899902344 ;  /* 0x3eaaaa78100d7423 */ /* 0x000fe20000000007 */
[----:B----4-:R-:W-:-:S03]  /*1680*/  SHF.R.U32.HI R7, RZ, 0x2, R10 ;  /* 0x00000002ff077819 */ /* 0x010fc6000001160a */
[----:B------:R-:W-:Y:S01]  /*1690*/  FFMA R17, R16, R13, -0.5 ;  /* 0xbf00000010117423 */ /* 0x000fe2000000000d */
[----:B------:R-:W-:Y:S02]  /*16a0*/  FSEL R13, RZ, -23, P0 ;  /* 0xc1b80000ff0d7808 */ /* 0x000fe40000000000 */
[----:B------:R-:W-:Y:S01]  /*16b0*/  ISETP.GT.U32.AND P0, PT, R0, 0x7f7fffff, PT ;  /* 0x7f7fffff0000780c */ /* 0x000fe20003f04070 */
[----:B------:R-:W-:Y:S01]  /*16c0*/  FMUL R17, R16, R17 ;  /* 0x0000001110117220 */ /* 0x000fe20000400000 */
[----:B------:R-:W-:Y:S01]  /*16d0*/  LOP3.LUT R7, R7, R10, RZ, 0x3c, !PT ;  /* 0x0000000a07077212 */ /* 0x000fe200078e3cff */
[----:B------:R-:W-:Y:S01]  /*16e0*/  FFMA R14, R14, 1.1920928955078125e-07, R13 ;  /* 0x340000000e0e7823 */ /* 0x000fe2000000000d */
[----:B------:R-:W-:Y:S01]  /*16f0*/  SHF.L.U32 R10, R12, 0x4, RZ ;  /* 0x000000040c0a7819 */ /* 0x000fe200000006ff */
[----:B------:R-:W-:Y:S02]  /*1700*/  FFMA R17, R16, R17, R16 ;  /* 0x0000001110117223 */ /* 0x000fe40000000010 */
[----:B------:R-:W-:-:S02]  /*1710*/  IMAD.SHL.U32 R13, R7, 0x2, RZ ;  /* 0x00000002070d7824 */ /* 0x000fc400078e00ff */
[----:B------:R-:W-:-:S03]  /*1720*/  FFMA R14, R14, 0.69314718246459960938, R17 ;  /* 0x3f3172180e0e7823 */ /* 0x000fc60000000011 */
[----:B------:R-:W-:Y:S01]  /*1730*/  LOP3.LUT R13, R7, R13, R10, 0x96, !PT ;  /* 0x0000000d070d7212 */ /* 0x000fe200078e960a */
[C---:B------:R-:W-:Y:S01]  /*1740*/  @P0 FFMA R14, R0.reuse, R15, +INF ;  /* 0x7f800000000e0423 */ /* 0x040fe2000000000f */
[----:B------:R-:W-:Y:S01]  /*1750*/  FSETP.NEU.AND P0, PT, R0, RZ, PT ;  /* 0x000000ff0000720b */ /* 0x000fe20003f0d000 */
[----:B------:R-:W-:Y:S01]  /*1760*/  VIADD R10, R6, 0xb0f8a ;  /* 0x000b0f8a060a7836 */ /* 0x000fe20000000000 */
[----:B------:R-:W-:Y:S01]  /*1770*/  LOP3.LUT R13, R13, R12, RZ, 0x3c, !PT ;  /* 0x0000000c0d0d7212 */ /* 0x000fe200078e3cff */
[----:B------:R-:W-:Y:S01]  /*1780*/  FMUL R14, R14, -2 ;  /* 0xc00000000e0e7820 */ /* 0x000fe20000400000 */
[----:B------:R-:W-:Y:S02]  /*1790*/  IMAD.MOV.U32 R15, RZ, RZ, 0x30c90fdb ;  /* 0x30c90fdbff0f7424 */ /* 0x000fe400078e00ff */
[----:B------:R0:W-:Y:S01]  /*17a0*/  STG.E.64 desc[UR4][R2.64], R10 ;  /* 0x0000000a02007986 */ /* 0x0001e2000c101b04 */
[----:B------:R-:W-:Y:S01]  /*17b0*/  IMAD.IADD R0, R13, 0x1, R10 ;  /* 0x000000010d007824 */ /* 0x000fe200078e020a */
[----:B------:R-:W-:-:S02]  /*17c0*/  FSEL R6, R14, +INF , P0 ;  /* 0x7f8000000e067808 */ /* 0x000fc40000000000 */
[----:B------:R0:W-:Y:S02]  /*17d0*/  STG.E.64 desc[UR4][R2.64+0x10], R12 ;  /* 0x0000100c02007986 */ /* 0x0001e4000c101b04 */
[----:B------:R0:W1:Y:S01]  /*17e0*/  MUFU.RSQ R7, R6 ;  /* 0x0000000600077308 */ /* 0x0000620000001400 */
[----:B------:R-:W-:Y:S01]  /*17f0*/  VIADD R14, R6, 0xf3000000 ;  /* 0xf3000000060e7836 */ /* 0x000fe20000000000 */
[----:B------:R-:W-:-:S04]  /*1800*/  I2FP.F32.U32 R0, R0 ;  /* 0x0000000000007245 */ /* 0x000fc80000201000 */
[----:B------:R-:W-:Y:S01]  /*1810*/  ISETP.GT.U32.AND P0, PT, R14, 0x727fffff, PT ;  /* 0x727fffff0e00780c */ /* 0x000fe20003f04070 */
[----:B------:R-:W-:-:S12]  /*1820*/  FFMA R14, R0, R15, 7.314590599882819788e-10 ;  /* 0x30490fdb000e7423 */ /* 0x000fd8000000000f */
[----:B01----:R-:W-:Y:S05]  /*1830*/  @!P0 BRA `(.L_x_73) ;  /* 0x0000000000108947 */ /* 0x003fea0003800000 */
[----:B------:R-:W-:Y:S01]  /*1840*/  IMAD.MOV.U32 R0, RZ, RZ, R6 ;  /* 0x000000ffff007224 */ /* 0x000fe200078e0006 */
[----:B------:R-:W-:-:S07]  /*1850*/  MOV R11, 0x1870 ;  /* 0x00001870000b7802 */ /* 0x000fce0000000f00 */
[----:B------:R-:W-:Y:S05]  /*1860*/  CALL.REL.NOINC `($__internal_1_$__cuda_sm20_sqrt_rn_f32_slowpath) ;  /* 0x0000000400ac7944 */ /* 0x000fea0003c00000 */
[----:B------:R-:W-:Y:S05]  /*1870*/  BRA `(.L_x_74) ;  /* 0x0000000000107947 */ /* 0x000fea0003800000 */
.L_x_73:
[----:B------:R-:W-:Y:S01]  /*1880*/  FMUL.FTZ R9, R6, R7 ;  /* 0x0000000706097220 */ /* 0x000fe20000410000 */
[----:B------:R-:W-:-:S03]  /*1890*/  FMUL.FTZ R7, R7, 0.5 ;  /* 0x3f00000007077820 */ /* 0x000fc60000410000 */
[----:B------:R-:W-:-:S04]  /*18a0*/  FFMA R0, -R9, R9, R6 ;  /* 0x0000000909007223 */ /* 0x000fc80000000106 */
[----:B------:R-:W-:-:S07]  /*18b0*/  FFMA R0, R0, R7, R9 ;  /* 0x0000000700007223 */ /* 0x000fce0000000009 */
.L_x_74:
[----:B------:R-:W-:Y:S05]  /*18c0*/  BSYNC.RECONVERGENT B1 ;  /* 0x0000000000017941 */ /* 0x000fea0003800200 */
.L_x_72:
[----:B------:R-:W-:Y:S01]  /*18d0*/  FMUL.RZ R14, R14, 0.15915493667125701904 ;  /* 0x3e22f9830e0e7820 */ /* 0x000fe2000040c000 */
[----:B------:R-:W-:-:S03]  /*18e0*/  IMAD.MOV.U32 R11, RZ, RZ, 0x1 ;  /* 0x00000001ff0b7424 */ /* 0x000fc600078e00ff */
[----:B------:R-:W0:Y:S02]  /*18f0*/  MUFU.COS R7, R14 ;  /* 0x0000000e00077308 */ /* 0x000e240000000000 */
[----:B------:R1:W-:Y:S01]  /*1900*/  STG.E desc[UR4][R2.64+0x18], R11 ;  /* 0x0000180b02007986 */ /* 0x0003e2000c101904 */
[----:B0-----:R-:W-:-:S05]  /*1910*/  FMUL R9, R7, R0 ;  /* 0x0000000007097220 */ /* 0x001fca0000400000 */
[----:B------:R-:W0:Y:S01]  /*1920*/  MUFU.SIN R7, R14 ;  /* 0x0000000e00077308 */ /* 0x000e220000000400 */
[----:B------:R1:W-:Y:S01]  /*1930*/  STG.E desc[UR4][R2.64+0x20], R9 ;  /* 0x0000200902007986 */ /* 0x0003e2000c101904 */
[----:B0-----:R-:W-:Y:S01]  /*1940*/  FMUL R0, R7, R0 ;  /* 0x0000000007007220 */ /* 0x001fe20000400000 */
[----:B-1----:R-:W-:Y:S06]  /*1950*/  BRA `(.L_x_75) ;  /* 0x0000000000087947 */ /* 0x002fec0003800000 */
.L_x_71:
[----:B------:R0:W5:Y:S04]  /*1960*/  LDG.E R0, desc[UR4][R2.64+0x20] ;  /* 0x0000200402007981 */ /* 0x000168000c1e1900 */
[----:B------:R0:W-:Y:S02]  /*1970*/  STG.E desc[UR4][R2.64+0x18], RZ ;  /* 0x000018ff02007986 */ /* 0x0001e4000c101904 */
.L_x_75:
[----:B------:R-:W-:Y:S05]  /*1980*/  BSYNC.RECONVERGENT B0 ;  /* 0x0000000000007941 */ /* 0x000fea0003800200 */
.L_x_70:
[----:B-----5:R-:W-:-:S05]  /*1990*/  FMUL R7, R0, 0.0099999997764825820923 ;  /* 0x3c23d70a00077820 */ /* 0x020fca0000400000 */
[----:B------:R1:W-:Y:S04]  /*19a0*/  STG.E desc[UR4][R4.64+0x4], R7 ;  /* 0x0000040704007986 */ /* 0x0003e8000c101904 */
[----:B------:R-:W2:Y:S01]  /*19b0*/  LDG.E R0, desc[UR4][R2.64+0x18] ;  /* 0x0000180402007981 */ /* 0x000ea2000c1e1900 */
[----:B------:R-:W-:Y:S01]  /*19c0*/  BSSY.RECONVERGENT B0, `(.L_x_76) ;  /* 0x0000052000007945 */ /* 0x000fe20003800200 */
[----:B--2---:R-:W-:-:S13]  /*19d0*/  ISETP.NE.AND P0, PT, R0, 0x1, PT ;  /* 0x000000010000780c */ /* 0x004fda0003f05270 */
[----:B-1----:R-:W-:Y:S05]  /*19e0*/  @!P0 BRA `(.L_x_77) ;  /* 0x0000000400348947 */ /* 0x002fea0003800000 */
        /* <DEDUP_REMOVED lines=10> */
[----:B------:R-:W-:Y:S02]  /*1a90*/  LOP3.LUT R12, R0, R12, R7, 0x96, !PT ;  /* 0x0000000c000c7212 */ /* 0x000fe400078e9607 */
[----:B------:R-:W-:Y:S02]  /*1aa0*/  MOV R7, 0x2f800000 ;  /* 0x2f80000000077802 */ /* 0x000fe40000000f00 */
        /* <DEDUP_REMOVED lines=26> */
[----:B------:R-:W-:Y:S02]  /*1c50*/  IMAD.SHL.U32 R10, R12, 0x10, RZ ;  /* 0x000000100c0a7824 */ /* 0x000fe400078e00ff */
[----:B------:R-:W-:Y:S01]  /*1c60*/  FFMA R17, R16, R17, R16 ;  /* 0x0000001110117223 */ /* 0x000fe20000000010 */
[----:B------:R-:W-:-:S03]  /*1c70*/  IMAD.SHL.U32 R13, R7, 0x2, RZ ;  /* 0x00000002070d7824 */ /* 0x000fc600078e00ff */
[----:B------:R-:W-:Y:S02]  /*1c80*/  FFMA R14, R14, 0.69314718246459960938, R17 ;  /* 0x3f3172180e0e7823 */ /* 0x000fe40000000011 */
[----:B------:R-:W-:Y:S01]  /*1c90*/  LOP3.LUT R13, R7, R13, R10, 0x96, !PT ;  /* 0x0000000d070d7212 */ /* 0x000fe200078e960a */
[C---:B------:R-:W-:Y:S01]  /*1ca0*/  @P0 FFMA R14, R0.reuse, R15, +INF ;  /* 0x7f800000000e0423 */ /* 0x040fe2000000000f */
[----:B------:R-:W-:Y:S01]  /*1cb0*/  FSETP.NEU.AND P0, PT, R0, RZ, PT ;  /* 0x000000ff0000720b */ /* 0x000fe20003f0d000 */
[----:B------:R-:W-:Y:S01]  /*1cc0*/  VIADD R10, R6, 0xb0f8a ;  /* 0x000b0f8a060a7836 */ /* 0x000fe20000000000 */
[----:B------:R-:W-:Y:S01]  /*1cd0*/  LOP3.LUT R13, R13, R12, RZ, 0x3c, !PT ;  /* 0x0000000c0d0d7212 */ /* 0x000fe200078e3cff */
[----:B------:R-:W-:Y:S01]  /*1ce0*/  FMUL R14, R14, -2 ;  /* 0xc00000000e0e7820 */ /* 0x000fe20000400000 */
[----:B------:R-:W-:Y:S02]  /*1cf0*/  HFMA2 R15, -RZ, RZ, 0.1495361328125, 0.0004794597625732421875 ;  /* 0x30c90fdbff0f7431 */ /* 0x000fe400000001ff */
[----:B------:R1:W-:Y:S01]  /*1d00*/  STG.E.64 desc[UR4][R2.64], R10 ;  /* 0x0000000a02007986 */ /* 0x0003e2000c101b04 */
[----:B------:R-:W-:Y:S01]  /*1d10*/  IMAD.IADD R0, R13, 0x1, R10 ;  /* 0x000000010d007824 */ /* 0x000fe200078e020a */
[----:B------:R-:W-:-:S02]  /*1d20*/  FSEL R6, R14, +INF , P0 ;  /* 0x7f8000000e067808 */ /* 0x000fc40000000000 */
[----:B------:R1:W-:Y:S02]  /*1d30*/  STG.E.64 desc[UR4][R2.64+0x10], R12 ;  /* 0x0000100c02007986 */ /* 0x0003e4000c101b04 */
[----:B------:R1:W2:Y:S01]  /*1d40*/  MUFU.RSQ R7, R6 ;  /* 0x0000000600077308 */ /* 0x0002a20000001400 */
[----:B------:R-:W-:Y:S01]  /*1d50*/  VIADD R14, R6, 0xf3000000 ;  /* 0xf3000000060e7836 */ /* 0x000fe20000000000 */
[----:B------:R-:W-:-:S04]  /*1d60*/  I2FP.F32.U32 R0, R0 ;  /* 0x0000000000007245 */ /* 0x000fc80000201000 */
[----:B------:R-:W-:Y:S01]  /*1d70*/  ISETP.GT.U32.AND P0, PT, R14, 0x727fffff, PT ;  /* 0x727fffff0e00780c */ /* 0x000fe20003f04070 */
[----:B------:R-:W-:-:S12]  /*1d80*/  FFMA R14, R0, R15, 7.314590599882819788e-10 ;  /* 0x30490fdb000e7423 */ /* 0x000fd8000000000f */
[----:B-12---:R-:W-:Y:S05]  /*1d90*/  @!P0 BRA `(.L_x_79) ;  /* 0x0000000000108947 */ /* 0x006fea0003800000 */
[----:B------:R-:W-:Y:S01]  /*1da0*/  IMAD.MOV.U32 R0, RZ, RZ, R6 ;  /* 0x000000ffff007224 */ /* 0x000fe200078e0006 */
[----:B------:R-:W-:-:S07]  /*1db0*/  MOV R11, 0x1dd0 ;  /* 0x00001dd0000b7802 */ /* 0x000fce0000000f00 */
[----:B0-----:R-:W-:Y:S05]  /*1dc0*/  CALL.REL.NOINC `($__internal_1_$__cuda_sm20_sqrt_rn_f32_slowpath) ;  /* 0x0000000000547944 */ /* 0x001fea0003c00000 */
[----:B------:R-:W-:Y:S05]  /*1dd0*/  BRA `(.L_x_80) ;  /* 0x0000000000107947 */ /* 0x000fea0003800000 */
.L_x_79:
[----:B------:R-:W-:Y:S01]  /*1de0*/  FMUL.FTZ R9, R6, R7 ;  /* 0x0000000706097220 */ /* 0x000fe20000410000 */
[----:B------:R-:W-:-:S03]  /*1df0*/  FMUL.FTZ R7, R7, 0.5 ;  /* 0x3f00000007077820 */ /* 0x000fc60000410000 */
[----:B------:R-:W-:-:S04]  /*1e00*/  FFMA R0, -R9, R9, R6 ;  /* 0x0000000909007223 */ /* 0x000fc80000000106 */
[----:B------:R-:W-:-:S07]  /*1e10*/  FFMA R0, R0, R7, R9 ;  /* 0x0000000700007223 */ /* 0x000fce0000000009 */
.L_x_80:
[----:B------:R-:W-:Y:S05]  /*1e20*/  BSYNC.RECONVERGENT B1 ;  /* 0x0000000000017941 */ /* 0x000fea0003800200 */
.L_x_78:
[----:B------:R-:W-:Y:S01]  /*1e30*/  FMUL.RZ R14, R14, 0.15915493667125701904 ;  /* 0x3e22f9830e0e7820 */ /* 0x000fe2000040c000 */
[----:B------:R-:W-:-:S03]  /*1e40*/  IMAD.MOV.U32 R11, RZ, RZ, 0x1 ;  /* 0x00000001ff0b7424 */ /* 0x000fc600078e00ff */
[----:B------:R-:W1:Y:S02]  /*1e50*/  MUFU.COS R7, R14 ;  /* 0x0000000e00077308 */ /* 0x000e640000000000 */
[----:B------:R2:W-:Y:S01]  /*1e60*/  STG.E desc[UR4][R2.64+0x18], R11 ;  /* 0x0000180b02007986 */ /* 0x0005e2000c101904 */
[----:B-1----:R-:W-:-:S05]  /*1e70*/  FMUL R9, R7, R0 ;  /* 0x0000000007097220 */ /* 0x002fca0000400000 */
[----:B------:R-:W1:Y:S01]  /*1e80*/  MUFU.SIN R7, R14 ;  /* 0x0000000e00077308 */ /* 0x000e620000000400 */
[----:B------:R2:W-:Y:S01]  /*1e90*/  STG.E desc[UR4][R2.64+0x20], R9 ;  /* 0x0000200902007986 */ /* 0x0005e2000c101904 */
[----:B-1----:R-:W-:Y:S01]  /*1ea0*/  FMUL R0, R7, R0 ;  /* 0x0000000007007220 */ /* 0x002fe20000400000 */
[----:B--2---:R-:W-:Y:S06]  /*1eb0*/  BRA `(.L_x_81) ;  /* 0x0000000000087947 */ /* 0x004fec0003800000 */
.L_x_77:
[----:B------:R1:W5:Y:S04]  /*1ec0*/  LDG.E R0, desc[UR4][R2.64+0x20] ;  /* 0x0000200402007981 */ /* 0x000368000c1e1900 */
[----:B------:R1:W-:Y:S02]  /*1ed0*/  STG.E desc[UR4][R2.64+0x18], RZ ;  /* 0x000018ff02007986 */ /* 0x0003e4000c101904 */
.L_x_81:
[----:B------:R-:W-:Y:S05]  /*1ee0*/  BSYNC.RECONVERGENT B0 ;  /* 0x0000000000007941 */ /* 0x000fea0003800200 */
.L_x_76:
[----:B01---5:R-:W-:-:S05]  /*1ef0*/  FMUL R3, R0, 0.0099999997764825820923 ;  /* 0x3c23d70a00037820 */ /* 0x023fca0000400000 */
[----:B------:R-:W-:Y:S01]  /*1f00*/  STG.E desc[UR4][R4.64+0x8], R3 ;  /* 0x0000080304007986 */ /* 0x000fe2000c101904 */
[----:B------:R-:W-:Y:S05]  /*1f10*/  EXIT ;  /* 0x000000000000794d */ /* 0x000fea0003800000 */
        .weak           $__internal_1_$__cuda_sm20_sqrt_rn_f32_slowpath
        .type           $__internal_1_$__cuda_sm20_sqrt_rn_f32_slowpath,@function
        .size           $__internal_1_$__cuda_sm20_sqrt_rn_f32_slowpath,(.L_x_95 - $__internal_1_$__cuda_sm20_sqrt_rn_f32_slowpath)
$__internal_1_$__cuda_sm20_sqrt_rn_f32_slowpath:
[----:B------:R-:W-:-:S13]  /*1f20*/  LOP3.LUT P0, RZ, R0, 0x7fffffff, RZ, 0xc0, !PT ;  /* 0x7fffffff00ff7812 */ /* 0x000fda000780c0ff */
[----:B------:R-:W-:Y:S01]  /*1f30*/  @!P0 IMAD.MOV.U32 R6, RZ, RZ, R0 ;  /* 0x000000ffff068224 */ /* 0x000fe200078e0000 */
[----:B------:R-:W-:Y:S06]  /*1f40*/  @!P0 BRA `(.L_x_82) ;  /* 0x0000000000408947 */ /* 0x000fec0003800000 */
[----:B------:R-:W-:-:S13]  /*1f50*/  FSETP.GEU.FTZ.AND P0, PT, R0, RZ, PT ;  /* 0x000000ff0000720b */ /* 0x000fda0003f1e000 */
[----:B------:R-:W-:Y:S01]  /*1f60*/  @!P0 IMAD.MOV.U32 R6, RZ, RZ, 0x7fffffff ;  /* 0x7fffffffff068424 */ /* 0x000fe200078e00ff */
[----:B------:R-:W-:Y:S06]  /*1f70*/  @!P0 BRA `(.L_x_82) ;  /* 0x0000000000348947 */ /* 0x000fec0003800000 */
[----:B------:R-:W-:-:S13]  /*1f80*/  FSETP.GTU.FTZ.AND P0, PT, |R0|, +INF , PT ;  /* 0x7f8000000000780b */ /* 0x000fda0003f1c200 */
[----:B------:R-:W-:Y:S01]  /*1f90*/  @P0 FADD.FTZ R6, R0, 1 ;  /* 0x3f80000000060421 */ /* 0x000fe20000010000 */
[----:B------:R-:W-:Y:S06]  /*1fa0*/  @P0 BRA `(.L_x_82) ;  /* 0x0000000000280947 */ /* 0x000fec0003800000 */
[----:B------:R-:W-:-:S13]  /*1fb0*/  FSETP.NEU.FTZ.AND P0, PT, |R0|, +INF , PT ;  /* 0x7f8000000000780b */ /* 0x000fda0003f1d200 */
[----:B------:R-:W-:-:S04]  /*1fc0*/  @P0 FFMA R7, R0, 1.84467440737095516160e+19, RZ ;  /* 0x5f80000000070823 */ /* 0x000fc800000000ff */
[----:B------:R-:W0:Y:S02]  /*1fd0*/  @P0 MUFU.RSQ R6, R7 ;  /* 0x0000000700060308 */ /* 0x000e240000001400 */
[----:B0-----:R-:W-:Y:S01]  /*1fe0*/  @P0 FMUL.FTZ R8, R7, R6 ;  /* 0x0000000607080220 */ /* 0x001fe20000410000 */
[----:B------:R-:W-:Y:S01]  /*1ff0*/  @P0 FMUL.FTZ R10, R6, 0.5 ;  /* 0x3f000000060a0820 */ /* 0x000fe20000410000 */
[----:B------:R-:W-:Y:S02]  /*2000*/  @!P0 IMAD.MOV.U32 R6, RZ, RZ, R0 ;  /* 0x000000ffff068224 */ /* 0x000fe400078e0000 */
[----:B------:R-:W-:-:S04]  /*2010*/  @P0 FADD.FTZ R9, -R8, -RZ ;  /* 0x800000ff08090221 */ /* 0x000fc80000010100 */
[----:B------:R-:W-:-:S04]  /*2020*/  @P0 FFMA R9, R8, R9, R7 ;  /* 0x0000000908090223 */ /* 0x000fc80000000007 */
[----:B------:R-:W-:-:S04]  /*2030*/  @P0 FFMA R9, R9, R10, R8 ;  /* 0x0000000a09090223 */ /* 0x000fc80000000008 */
[----:B------:R-:W-:-:S07]  /*2040*/  @P0 FMUL.FTZ R6, R9, 2.3283064365386962891e-10 ;  /* 0x2f80000009060820 */ /* 0x000fce0000410000 */
.L_x_82:
[----:B------:R-:W-:Y:S02]  /*2050*/  IMAD.MOV.U32 R0, RZ, RZ, R6 ;  /* 0x000000ffff007224 */ /* 0x000fe400078e0006 */
[----:B------:R-:W-:Y:S02]  /*2060*/  IMAD.MOV.U32 R6, RZ, RZ, R11 ;  /* 0x000000ffff067224 */ /* 0x000fe400078e000b */
[----:B------:R-:W-:-:S04]  /*2070*/  IMAD.MOV.U32 R7, RZ, RZ, 0x0 ;  /* 0x00000000ff077424 */ /* 0x000fc800078e00ff */
[----:B------:R-:W-:Y:S05]  /*2080*/  RET.REL.NODEC R6 `(_Z15init_velocitiesP6float3P17curandStateXORWOWi) ;  /* 0xffffffdc06dc7950 */ /* 0x000fea0003c3ffff */
.L_x_83:
        /* <DEDUP_REMOVED lines=15> */
.L_x_95:


//--------------------- .text._Z14init_positionsP6float3fi --------------------------
	.section	.text._Z14init_positionsP6float3fi,"ax",@progbits
	.align	128
        .global         _Z14init_positionsP6float3fi
        .type           _Z14init_positionsP6float3fi,@function
        .size           _Z14init_positionsP6float3fi,(.L_x_96 - _Z14init_positionsP6float3fi)
        .other          _Z14init_positionsP6float3fi,@"STO_CUDA_ENTRY STV_DEFAULT"
_Z14init_positionsP6float3fi:
.text._Z14init_positionsP6float3fi:
        /* <DEDUP_REMOVED lines=8> */
[----:B------:R-:W-:Y:S01]  /*0080*/  I2FP.F32.S32 R0, UR5 ;  /* 0x0000000500007c45 */ /* 0x000fe20008201400 */
[----:B------:R-:W0:Y:S03]  /*0090*/  LDCU UR4, c[0x0][0x388] ;  /* 0x00007100ff0477ac */ /* 0x000e260008000800 */
[C---:B------:R-:W-:Y:S01]  /*00a0*/  FSETP.GEU.AND P0, PT, |R0|.reuse, 1.175494350822287508e-38, PT ;  /* 0x008000000000780b */ /* 0x040fe20003f0e200 */
[C---:B------:R-:W-:Y:S01]  /*00b0*/  FMUL R3, |R0|.reuse, 16777216 ;  /* 0x4b80000000037820 */ /* 0x040fe20000400200 */
[----:B------:R-:W-:-:S04]  /*00c0*/  FADD R7, R0, R0 ;  /* 0x0000000000077221 */ /* 0x000fc80000000000 */
[-C--:B------:R-:W-:Y:S02]  /*00d0*/  FSEL R3, R3, |R0|.reuse, !P0 ;  /* 0x4000000003037208 */ /* 0x080fe40004000000 */
[----:B------:R-:W-:Y:S02]  /*00e0*/  FSETP.NEU.AND P1, PT, R7, R0, PT ;  /* 0x000000000700720b */ /* 0x000fe40003f2d000 */
[----:B------:R-:W1:Y:S01]  /*00f0*/  MUFU.LG2 R4, R3 ;  /* 0x0000000300047308 */ /* 0x000e620000000c00 */
[----:B0-----:R-:W-:Y:S02]  /*0100*/  IMAD.U32 R9, RZ, RZ, UR4 ;  /* 0x00000004ff097e24 */ /* 0x001fe4000f8e00ff */
[----:B-1----:R-:W-:Y:S01]  /*0110*/  @!P0 FADD R4, R4, -24 ;  /* 0xc1c0000004048421 */ /* 0x002fe20000000000 */
[----:B------:R-:W-:-:S03]  /*0120*/  ISETP.LE.AND P0, PT, RZ, UR5, PT ;  /* 0x00000005ff007c0c */ /* 0x000fc6000bf03270 */
[----:B------:R-:W-:-:S04]  /*0130*/  FMUL R4, R4, -0.6666666865348815918 ;  /* 0xbf2aaaab04047820 */ /* 0x000fc80000400000 */
[----:B------:R-:W0:Y:S02]  /*0140*/  MUFU.EX2 R5, R4 ;  /* 0x0000000400057308 */ /* 0x000e240000000800 */
[----:B0-----:R-:W-:-:S04]  /*0150*/  FMUL R6, |R0|, R5 ;  /* 0x0000000500067220 */ /* 0x001fc80000400200 */
[----:B------:R-:W-:-:S04]  /*0160*/  FMUL R5, R5, -R6 ;  /* 0x8000000605057220 */ /* 0x000fc80000400000 */
[----:B------:R-:W-:-:S04]  /*0170*/  FFMA R5, R6, R5, 1 ;  /* 0x3f80000006057423 */ /* 0x000fc80000000005 */
[----:B------:R-:W-:-:S04]  /*0180*/  FMUL R5, R5, 0.3333333432674407959 ;  /* 0x3eaaaaab05057820 */ /* 0x000fc80000400000 */
[----:B------:R-:W-:-:S05]  /*0190*/  FFMA R5, R6, R5, R6 ;  /* 0x0000000506057223 */ /* 0x000fca0000000006 */
[----:B------:R-:W-:-:S04]  /*01a0*/  @P1 FSEL R7, -R5, R5, !P0 ;  /* 0x0000000505071208 */ /* 0x000fc80004000100 */
[----:B------:R-:W0:Y:S02]  /*01b0*/  F2I.CEIL.NTZ R5, R7 ;  /* 0x0000000700057305 */ /* 0x000e24000020b100 */
[----:B0-----:R-:W-:-:S06]  /*01c0*/  I2FP.F32.S32 R6, R5 ;  /* 0x0000000500067245 */ /* 0x001fcc0000201400 */
[----:B------:R-:W0:Y:S08]  /*01d0*/  MUFU.RCP R3, R6 ;  /* 0x0000000600037308 */ /* 0x000e300000001000 */
[----:B------:R-:W1:Y:S01]  /*01e0*/  FCHK P0, R9, R6 ;  /* 0x0000000609007302 */ /* 0x000e620000000000 */
[----:B0-----:R-:W-:-:S04]  /*01f0*/  FFMA R0, -R6, R3, 1 ;  /* 0x3f80000006007423 */ /* 0x001fc80000000103 */
[----:B------:R-:W-:-:S04]  /*0200*/  FFMA R0, R3, R0, R3 ;  /* 0x0000000003007223 */ /* 0x000fc80000000003 */
[----:B------:R-:W-:-:S04]  /*0210*/  FFMA R3, R0, UR4, RZ ;  /* 0x0000000400037c23 */ /* 0x000fc800080000ff */
[----:B------:R-:W-:-:S04]  /*0220*/  FFMA R4, -R6, R3, UR4 ;  /* 0x0000000406047e23 */ /* 0x000fc80008000103 */
[----:B------:R-:W-:Y:S01]  /*0230*/  FFMA R0, R0, R4, R3 ;  /* 0x0000000400007223 */ /* 0x000fe20000000003 */
[----:B-1----:R-:W-:Y:S06]  /*0240*/  @!P0 BRA `(.L_x_84) ;  /* 0x0000000000088947 */ /* 0x002fec0003800000 */
[----:B------:R-:W-:-:S07]  /*0250*/  MOV R4, 0x270 ;  /* 0x0000027000047802 */ /* 0x000fce0000000f00 */
[----:B------:R-:W-:Y:S05]  /*0260*/  CALL.REL.NOINC `($__internal_2_$__cuda_sm3x_div_rn_noftz_f32_slowpath) ;  /* 0x0000000400287944 */ /* 0x000fea0003c00000 */
.L_x_84:
[-C--:B------:R-:W-:Y:S01]  /*0270*/  IABS R3, R5.reuse ;  /* 0x0000000500037213 */ /* 0x080fe20000000000 */
[----:B------:R-:W-:Y:S01]  /*0280*/  IMAD R9, R5, R5, RZ ;  /* 0x0000000505097224 */ /* 0x000fe200078e02ff */
[----:B------:R-:W0:Y:S02]  /*0290*/  LDCU.64 UR4, c[0x0][0x358] ;  /* 0x00006b00ff0477ac */ /* 0x000e240008000a00 */
[----:B------:R-:W1:Y:S02]  /*02a0*/  I2F.RP R6, R3 ;  /* 0x0000000300067306 */ /* 0x000e640000209400 */
[-C--:B------:R-:W-:Y:S02]  /*02b0*/  IABS R4, R9.reuse ;  /* 0x0000000900047213 */ /* 0x080fe40000000000 */
[----:B------:R-:W-:-:S04]  /*02c0*/  IABS R16, R9 ;  /* 0x0000000900107213 */ /* 0x000fc80000000000 */
[----:B------:R-:W2:Y:S08]  /*02d0*/  I2F.RP R8, R4 ;  /* 0x0000000400087306 */ /* 0x000eb00000209400 */
[----:B-1----:R-:W1:Y:S08]  /*02e0*/  MUFU.RCP R6, R6 ;  /* 0x0000000600067308 */ /* 0x002e700000001000 */
[----:B--2---:R-:W-:Y:S01]  /*02f0*/  MUFU.RCP R8, R8 ;  /* 0x0000000800087308 */ /* 0x004fe20000001000 */
[----:B-1----:R-:W-:Y:S01]  /*0300*/  VIADD R10, R6, 0xffffffe ;  /* 0x0ffffffe060a7836 */ /* 0x002fe20000000000 */
[----:B------:R-:W-:-:S06]  /*0310*/  IABS R6, R5 ;  /* 0x0000000500067213 */ /* 0x000fcc0000000000 */
[----:B------:R1:W2:Y:S02]  /*0320*/  F2I.FTZ.U32.TRUNC.NTZ R11, R10 ;  /* 0x0000000a000b7305 */ /* 0x0002a4000021f000 */
[----:B-1----:R-:W-:Y:S02]  /*0330*/  IMAD.MOV.U32 R10, RZ, RZ, RZ ;  /* 0x000000ffff0a7224 */ /* 0x002fe400078e00ff */
[----:B--2---:R-:W-:-:S04]  /*0340*/  IMAD.MOV R12, RZ, RZ, -R11 ;  /* 0x000000ffff0c7224 */ /* 0x004fc800078e0a0b */
[----:B------:R-:W-:Y:S01]  /*0350*/  IMAD R7, R12, R3, RZ ;  /* 0x000000030c077224 */ /* 0x000fe200078e02ff */
[----:B------:R-:W-:-:S03]  /*0360*/  IABS R12, R2 ;  /* 0x00000002000c7213 */ /* 0x000fc60000000000 */
[----:B------:R-:W-:-:S04]  /*0370*/  IMAD.HI.U32 R10, R11, R7, R10 ;  /* 0x000000070b0a7227 */ /* 0x000fc800078e000a */
[----:B------:R-:W-:Y:S02]  /*0380*/  IMAD.MOV R11, RZ, RZ, -R6 ;  /* 0x000000ffff0b7224 */ /* 0x000fe400078e0a06 */
[----:B------:R-:W-:-:S04]  /*0390*/  IMAD.HI.U32 R13, R10, R12, RZ ;  /* 0x0000000c0a0d7227 */ /* 0x000fc800078e00ff */
[----:B------:R-:W-:Y:S02]  /*03a0*/  IMAD R14, R13, R11, R12 ;  /* 0x0000000b0d0e7224 */ /* 0x000fe400078e020c */
[----:B------:R-:W-:Y:S01]  /*03b0*/  VIADD R6, R8, 0xffffffe ;  /* 0x0ffffffe08067836 */ /* 0x000fe20000000000 */
[----:B------:R-:W-:Y:S02]  /*03c0*/  LOP3.LUT R8, RZ, R5, RZ, 0x33, !PT ;  /* 0x00000005ff087212 */ /* 0x000fe400078e33ff */
[----:B------:R-:W-:Y:S01]  /*03d0*/  ISETP.GT.U32.AND P1, PT, R3, R14, PT ;  /* 0x0000000e0300720c */ /* 0x000fe20003f24070 */
[----:B------:R1:W2:Y:S02]  /*03e0*/  F2I.FTZ.U32.TRUNC.NTZ R7, R6 ;  /* 0x0000000600077305 */ /* 0x0002a4000021f000 */
[----:B-1----:R-:W-:-:S10]  /*03f0*/  IMAD.MOV.U32 R6, RZ, RZ, RZ ;  /* 0x000000ffff067224 */ /* 0x002fd400078e00ff */
[----:B------:R-:W-:Y:S02]  /*0400*/  @!P1 IMAD.IADD R14, R14, 0x1, -R3 ;  /* 0x000000010e0e9824 */ /* 0x000fe400078e0a03 */
[----:B------:R-:W-:Y:S02]  /*0410*/  @!P1 VIADD R13, R13, 0x1 ;  /* 0x000000010d0d9836 */ /* 0x000fe40000000000 */
[----:B--2---:R-:W-:Y:S01]  /*0420*/  IMAD.MOV R15, RZ, RZ, -R7 ;  /* 0x000000ffff0f7224 */ /* 0x004fe200078e0a07 */
[----:B------:R-:W-:Y:S02]  /*0430*/  ISETP.GE.U32.AND P0, PT, R14, R3, PT ;  /* 0x000000030e00720c */ /* 0x000fe40003f06070 */
[----:B------:R-:W-:Y:S01]  /*0440*/  LOP3.LUT R14, R2, R5, RZ, 0x3c, !PT ;  /* 0x00000005020e7212 */ /* 0x000fe200078e3cff */
[----:B------:R-:W-:-:S03]  /*0450*/  IMAD R15, R15, R4, RZ ;  /* 0x000000040f0f7224 */ /* 0x000fc600078e02ff */
[----:B------:R-:W-:Y:S01]  /*0460*/  ISETP.GE.AND P2, PT, R14, RZ, PT ;  /* 0x000000ff0e00720c */ /* 0x000fe20003f46270 */
[----:B------:R-:W-:-:S04]  /*0470*/  IMAD.HI.U32 R7, R7, R15, R6 ;  /* 0x0000000f07077227 */ /* 0x000fc800078e0006 */
[----:B------:R-:W-:Y:S02]  /*0480*/  IMAD.MOV R6, RZ, RZ, -R16 ;  /* 0x000000ffff067224 */ /* 0x000fe400078e0a10 */
[----:B------:R-:W-:Y:S01]  /*0490*/  @P0 VIADD R13, R13, 0x1 ;  /* 0x000000010d0d0836 */ /* 0x000fe20000000000 */
[----:B------:R-:W-:-:S05]  /*04a0*/  ISETP.NE.AND P0, PT, R5, RZ, PT ;  /* 0x000000ff0500720c */ /* 0x000fca0003f05270 */
[----:B------:R-:W-:-:S05]  /*04b0*/  @!P2 IMAD.MOV R13, RZ, RZ, -R13 ;  /* 0x000000ffff0da224 */ /* 0x000fca00078e0a0d */
[----:B------:R-:W-:Y:S01]  /*04c0*/  SEL R14, R8, R13, !P0 ;  /* 0x0000000d080e7207 */ /* 0x000fe20004000000 */
[----:B------:R-:W-:-:S03]  /*04d0*/  IMAD.HI.U32 R13, R7, R12, RZ ;  /* 0x0000000c070d7227 */ /* 0x000fc600078e00ff */
[----:B------:R-:W-:Y:S01]  /*04e0*/  IABS R15, R14 ;  /* 0x0000000e000f7213 */ /* 0x000fe20000000000 */
[----:B------:R-:W-:-:S04]  /*04f0*/  IMAD R7, R13, R6, R12 ;  /* 0x000000060d077224 */ /* 0x000fc800078e020c */
[----:B------:R-:W-:Y:S01]  /*0500*/  IMAD.HI.U32 R10, R10, R15, RZ ;  /* 0x0000000f0a0a7227 */ /* 0x000fe200078e00ff */
[----:B------:R-:W-:-:S03]  /*0510*/  ISETP.GT.U32.AND P3, PT, R4, R7, PT ;  /* 0x000000070400720c */ /* 0x000fc60003f64070 */
[----:B------:R-:W-:-:S05]  /*0520*/  IMAD R10, R10, R11, R15 ;  /* 0x0000000b0a0a7224 */ /* 0x000fca00078e020f */
[----:B------:R-:W-:-:S05]  /*0530*/  ISETP.GT.U32.AND P1, PT, R3, R10, PT ;  /* 0x0000000a0300720c */ /* 0x000fca0003f24070 */
[----:B------:R-:W-:Y:S02]  /*0540*/  @!P3 IMAD.IADD R7, R7, 0x1, -R4 ;  /* 0x000000010707b824 */ /* 0x000fe400078e0a04 */
[----:B------:R-:W-:Y:S01]  /*0550*/  @!P3 VIADD R13, R13, 0x1 ;  /* 0x000000010d0db836 */ /* 0x000fe20000000000 */
[----:B------:R-:W-:Y:S02]  /*0560*/  ISETP.NE.AND P3, PT, R9, RZ, PT ;  /* 0x000000ff0900720c */ /* 0x000fe40003f65270 */
[----:B------:R-:W-:Y:S02]  /*0570*/  ISETP.GE.U32.AND P4, PT, R7, R4, PT ;  /* 0x000000040700720c */ /* 0x000fe40003f86070 */
[----:B------:R-:W-:Y:S01]  /*0580*/  LOP3.LUT R4, R2, R9, RZ, 0x3c, !PT ;  /* 0x0000000902047212 */ /* 0x000fe200078e3cff */
[----:B------:R-:W-:Y:S01]  /*0590*/  @!P1 IMAD.IADD R10, R10, 0x1, -R3 ;  /* 0x000000010a0a9824 */ /* 0x000fe200078e0a03 */
[----:B------:R-:W1:Y:S02]  /*05a0*/  LDC.64 R6, c[0x0][0x380] ;  /* 0x0000e000ff067b82 */ /* 0x000e640000000a00 */
[----:B------:R-:W-:-:S02]  /*05b0*/  ISETP.GE.AND P1, PT, R4, RZ, PT ;  /* 0x000000ff0400720c */ /* 0x000fc40003f26270 */
[----:B------:R-:W-:-:S05]  /*05c0*/  ISETP.GT.U32.AND P2, PT, R3, R10, PT ;  /* 0x0000000a0300720c */ /* 0x000fca0003f44070 */
[----:B------:R-:W-:Y:S01]  /*05d0*/  @P4 VIADD R13, R13, 0x1 ;  /* 0x000000010d0d4836 */ /* 0x000fe20000000000 */
[----:B------:R-:W-:-:S05]  /*05e0*/  ISETP.GE.AND P4, PT, R14, RZ, PT ;  /* 0x000000ff0e00720c */ /* 0x000fca0003f86270 */
[----:B------:R-:W-:Y:S01]  /*05f0*/  @!P1 IMAD.MOV R13, RZ, RZ, -R13 ;  /* 0x000000ffff0d9224 */ /* 0x000fe200078e0a0d */
[----:B------:R-:W-:Y:S01]  /*0600*/  @!P3 LOP3.LUT R13, RZ, R9, RZ, 0x33, !PT ;  /* 0x00000009ff0db212 */ /* 0x000fe200078e33ff */
[----:B------:R-:W-:Y:S01]  /*0610*/  @!P2 IMAD.IADD R10, R10, 0x1, -R3 ;  /* 0x000000010a0aa824 */ /* 0x000fe200078e0a03 */
[----:B------:R-:W-:-:S05]  /*0620*/  IADD3 R3, PT, PT, -R14, RZ, RZ ;  /* 0x000000ff0e037210 */ /* 0x000fca0007ffe1ff */
[----:B------:R-:W-:Y:S02]  /*0630*/  @!P4 IMAD.MOV R10, RZ, RZ, -R10 ;  /* 0x000000ffff0ac224 */ /* 0x000fe400078e0a0a */
[----:B------:R-:W-:Y:S01]  /*0640*/  IMAD R5, R5, R3, R2 ;  /* 0x0000000305057224 */ /* 0x000fe200078e0202 */
[----:B------:R-:W-:Y:S01]  /*0650*/  I2FP.F32.S32 R3, R13 ;  /* 0x0000000d00037245 */ /* 0x000fe20000201400 */
[----:B-1----:R-:W-:Y:S01]  /*0660*/  IMAD.WIDE R6, R2, 0xc, R6 ;  /* 0x0000000c02067825 */ /* 0x002fe200078e0206 */
[----:B------:R-:W-:Y:S02]  /*0670*/  SEL R8, R8, R10, !P0 ;  /* 0x0000000a08087207 */ /* 0x000fe40004000000 */
[----:B------:R-:W-:Y:S01]  /*0680*/  I2FP.F32.S32 R9, R5 ;  /* 0x0000000500097245 */ /* 0x000fe20000201400 */
[----:B------:R-:W-:Y:S01]  /*0690*/  FFMA R3, R3, R0, 0.0099999997764825820923 ;  /* 0x3c23d70a03037423 */ /* 0x000fe20000000000 */
[----:B------:R-:W-:-:S03]  /*06a0*/  I2FP.F32.S32 R5, R8 ;  /* 0x0000000800057245 */ /* 0x000fc60000201400 */
[-C--:B------:R-:W-:Y:S01]  /*06b0*/  FFMA R9, R9, R0.reuse, 0.0099999997764825820923 ;  /* 0x3c23d70a09097423 */ /* 0x080fe20000000000 */
[----:B0-----:R-:W-:Y:S01]  /*06c0*/  STG.E desc[UR4][R6.64], R3 ;  /* 0x0000000306007986 */ /* 0x001fe2000c101904 */
[----:B------:R-:W-:-:S03]  /*06d0*/  FFMA R5, R5, R0, 0.0099999997764825820923 ;  /* 0x3c23d70a05057423 */ /* 0x000fc60000000000 */
[----:B------:R-:W-:Y:S04]  /*06e0*/  STG.E desc[UR4][R6.64+0x8], R9 ;  /* 0x0000080906007986 */ /* 0x000fe8000c101904 */
[----:B------:R-:W-:Y:S01]  /*06f0*/  STG.E desc[UR4][R6.64+0x4], R5 ;  /* 0x0000040506007986 */ /* 0x000fe2000c101904 */
[----:B------:R-:W-:Y:S05]  /*0700*/  EXIT ;  /* 0x000000000000794d */ /* 0x000fea0003800000 */
        .weak           $__internal_2_$__cuda_sm3x_div_rn_noftz_f32_slowpath
        .type           $__internal_2_$__cuda_sm3x_div_rn_noftz_f32_slowpath,@function
        .size           $__internal_2_$__cuda_sm3x_div_rn_noftz_f32_slowpath,(.L_x_96 - $__internal_2_$__cuda_sm3x_div_rn_noftz_f32_slowpath)
$__internal_2_$__cuda_sm3x_div_rn_noftz_f32_slowpath:
[----:B------:R-:W0:Y:S01]  /*0710*/  LDC R3, c[0x0][0x388] ;  /* 0x0000e200ff037b82 */ /* 0x000e220000000800 */
[----:B------:R-:W-:-:S04]  /*0720*/  SHF.R.U32.HI R0, RZ, 0x17, R6 ;  /* 0x00000017ff007819 */ /* 0x000fc80000011606 */
[----:B------:R-:W-:-:S03]  /*0730*/  LOP3.LUT R8, R0, 0xff, RZ, 0xc0, !PT ;  /* 0x000000ff00087812 */ /* 0x000fc600078ec0ff */
[----:B------:R-:W1:Y:S02]  /*0740*/  LDC R9, c[0x0][0x388] ;  /* 0x0000e200ff097b82 */ /* 0x000e640000000800 */
[----:B------:R-:W-:-:S05]  /*0750*/  VIADD R12, R8, 0xffffffff ;  /* 0xffffffff080c7836 */ /* 0x000fca0000000000 */
[----:B------:R-:W-:Y:S02]  /*0760*/  ISETP.GT.U32.AND P0, PT, R12, 0xfd, PT ;  /* 0x000000fd0c00780c */ /* 0x000fe40003f04070 */
[----:B0-----:R-:W-:-:S04]  /*0770*/  SHF.R.U32.HI R0, RZ, 0x17, R3 ;  /* 0x00000017ff007819 */ /* 0x001fc80000011603 */
[----:B------:R-:W-:-:S05]  /*0780*/  LOP3.LUT R7, R0, 0xff, RZ, 0xc0, !PT ;  /* 0x000000ff00077812 */ /* 0x000fca00078ec0ff */
[----:B------:R-:W-:-:S05]  /*0790*/  VIADD R11, R7, 0xffffffff ;  /* 0xffffffff070b7836 */ /* 0x000fca0000000000 */
[----:B------:R-:W-:-:S13]  /*07a0*/  ISETP.GT.U32.OR P0, PT, R11, 0xfd, P0 ;  /* 0x000000fd0b00780c */ /* 0x000fda0000704470 */
[----:B------:R-:W-:Y:S01]  /*07b0*/  @!P0 IMAD.MOV.U32 R10, RZ, RZ, RZ ;  /* 0x000000ffff0a8224 */ /* 0x000fe200078e00ff */
[----:B-1----:R-:W-:Y:S06]  /*07c0*/  @!P0 BRA `(.L_x_85) ;  /* 0x0000000000608947 */ /* 0x002fec0003800000 */
[----:B------:R-:W-:Y:S01]  /*07d0*/  FSETP.GTU.FTZ.AND P0, PT, |R3|, +INF , PT ;  /* 0x7f8000000300780b */ /* 0x000fe20003f1c200 */
[----:B------:R-:W-:Y:S01]  /*07e0*/  IMAD.MOV.U32 R0, RZ, RZ, R6 ;  /* 0x000000ffff007224 */ /* 0x000fe200078e0006 */
[----:B------:R-:W-:-:S04]  /*07f0*/  FSETP.GTU.FTZ.AND P1, PT, |R6|, +INF , PT ;  /* 0x7f8000000600780b */ /* 0x000fc80003f3c200 */
[----:B------:R-:W-:-:S13]  /*0800*/  PLOP3.LUT P0, PT, P0, P1, PT, 0xf8, 0x8f ;  /* 0x00000000008f781c */ /* 0x000fda0000703f70 */
[----:B------:R-:W-:Y:S05]  /*0810*/  @P0 BRA `(.L_x_86) ;  /* 0x0000000400440947 */ /* 0x000fea0003800000 */
[----:B------:R-:W-:-:S13]  /*0820*/  LOP3.LUT P0, RZ, R6, 0x7fffffff, R9, 0xc8, !PT ;  /* 0x7fffffff06ff7812 */ /* 0x000fda000780c809 */
[----:B------:R-:W-:Y:S05]  /*0830*/  @!P0 BRA `(.L_x_87) ;  /* 0x0000000400348947 */ /* 0x000fea0003800000 */
[C---:B------:R-:W-:Y:S02]  /*0840*/  FSETP.NEU.FTZ.AND P2, PT, |R3|.reuse, +INF , PT ;  /* 0x7f8000000300780b */ /* 0x040fe40003f5d200 */
[----:B------:R-:W-:Y:S02]  /*0850*/  FSETP.NEU.FTZ.AND P1, PT, |R0|, +INF , PT ;  /* 0x7f8000000000780b */ /* 0x000fe40003f3d200 */
[----:B------:R-:W-:-:S11]  /*0860*/  FSETP.NEU.FTZ.AND P0, PT, |R3|, +INF , PT ;  /* 0x7f8000000300780b */ /* 0x000fd60003f1d200 */
[----:B------:R-:W-:Y:S05]  /*0870*/  @!P1 BRA !P2, `(.L_x_87) ;  /* 0x0000000400249947 */ /* 0x000fea0005000000 */
[----:B------:R-:W-:-:S04]  /*0880*/  LOP3.LUT P2, RZ, R9, 0x7fffffff, RZ, 0xc0, !PT ;  /* 0x7fffffff09ff7812 */ /* 0x000fc8000784c0ff */
[----:B------:R-:W-:-:S13]  /*0890*/  PLOP3.LUT P1, PT, P1, P2, PT, 0x2f, 0xf2 ;  /* 0x0000000000f2781c */ /* 0x000fda0000f24577 */
[----:B------:R-:W-:Y:S05]  /*08a0*/  @P1 BRA `(.L_x_88) ;  /* 0x0000000400101947 */ /* 0x000fea0003800000 */
[----:B------:R-:W-:-:S04]  /*08b0*/  LOP3.LUT P1, RZ, R6, 0x7fffffff, RZ, 0xc0, !PT ;  /* 0x7fffffff06ff7812 */ /* 0x000fc8000782c0ff */
[----:B------:R-:W-:-:S13]  /*08c0*/  PLOP3.LUT P0, PT, P0, P1, PT, 0x2f, 0xf2 ;  /* 0x0000000000f2781c */ /* 0x000fda0000702577 */
[----:B------:R-:W-:Y:S05]  /*08d0*/  @P0 BRA `(.L_x_89) ;  /* 0x0000000000f80947 */ /* 0x000fea0003800000 */
[----:B------:R-:W-:Y:S02]  /*08e0*/  ISETP.GE.AND P0, PT, R11, RZ, PT ;  /* 0x000000ff0b00720c */ /* 0x000fe40003f06270 */
[----:B------:R-:W-:-:S11]  /*08f0*/  ISETP.GE.AND P1, PT, R12, RZ, PT ;  /* 0x000000ff0c00720c */ /* 0x000fd60003f26270 */
[----:B------:R-:W-:Y:S02]  /*0900*/  @P0 IMAD.MOV.U32 R10, RZ, RZ, RZ ;  /* 0x000000ffff0a0224 */ /* 0x000fe400078e00ff */
[----:B------:R-:W-:Y:S01]  /*0910*/  @!P0 FFMA R9, R3, 1.84467440737095516160e+19, RZ ;  /* 0x5f80000003098823 */ /* 0x000fe200000000ff */
[----:B------:R-:W-:Y:S02]  /*0920*/  @!P0 IMAD.MOV.U32 R10, RZ, RZ, -0x40 ;  /* 0xffffffc0ff0a8424 */ /* 0x000fe400078e00ff */
[----:B------:R-:W-:Y:S02]  /*0930*/  @!P1 FFMA R6, R0, 1.84467440737095516160e+19, RZ ;  /* 0x5f80000000069823 */ /* 0x000fe400000000ff */
[----:B------:R-:W-:-:S07]  /*0940*/  @!P1 VIADD R10, R10, 0x40 ;  /* 0x000000400a0a9836 */ /* 0x000fce0000000000 */
.L_x_85:
[----:B------:R-:W-:Y:S01]  /*0950*/  LEA R3, R8, 0xc0800000, 0x17 ;  /* 0xc080000008037811 */ /* 0x000fe200078eb8ff */
[----:B------:R-:W-:-:S04]  /*0960*/  VIADD R7, R7, 0xffffff81 ;  /* 0xffffff8107077836 */ /* 0x000fc80000000000 */
[----:B------:R-:W-:Y:S02]  /*0970*/  IMAD.IADD R3, R6, 0x1, -R3 ;  /* 0x0000000106037824 */ /* 0x000fe400078e0a03 */
[C---:B------:R-:W-:Y:S01]  /*0980*/  IMAD R0, R7.reuse, -0x800000, R9 ;  /* 0xff80000007007824 */ /* 0x040fe200078e0209 */
[----:B------:R-:W-:Y:S01]  /*0990*/  IADD3 R7, PT, PT, R7, 0x7f, -R8 ;  /* 0x0000007f07077810 */ /* 0x000fe20007ffe808 */
[----:B------:R-:W0:Y:S01]  /*09a0*/  MUFU.RCP R6, R3 ;  /* 0x0000000300067308 */ /* 0x000e220000001000 */
[----:B------:R-:W-:Y:S02]  /*09b0*/  FADD.FTZ R11, -R3, -RZ ;  /* 0x800000ff030b7221 */ /* 0x000fe40000010100 */
[----:B------:R-:W-:Y:S02]  /*09c0*/  IADD3 R7, PT, PT, R7, R10, RZ ;  /* 0x0000000a07077210 */ /* 0x000fe40007ffe0ff */
[----:B0-----:R-:W-:-:S04]  /*09d0*/  FFMA R13, R6, R11, 1 ;  /* 0x3f800000060d7423 */ /* 0x001fc8000000000b */
[----:B------:R-:W-:-:S04]  /*09e0*/  FFMA R13, R6, R13, R6 ;  /* 0x0000000d060d7223 */ /* 0x000fc80000000006 */
[----:B------:R-:W-:-:S04]  /*09f0*/  FFMA R6, R0, R13, RZ ;  /* 0x0000000d00067223 */ /* 0x000fc800000000ff */
[----:B------:R-:W-:-:S04]  /*0a00*/  FFMA R9, R11, R6, R0 ;  /* 0x000000060b097223 */ /* 0x000fc80000000000 */
[----:B------:R-:W-:-:S04]  /*0a10*/  FFMA R6, R13, R9, R6 ;  /* 0x000000090d067223 */ /* 0x000fc80000000006 */
[----:B------:R-:W-:-:S04]  /*0a20*/  FFMA R11, R11, R6, R0 ;  /* 0x000000060b0b7223 */ /* 0x000fc80000000000 */
[----:B------:R-:W-:-:S05]  /*0a30*/  FFMA R0, R13, R11, R6 ;  /* 0x0000000b0d007223 */ /* 0x000fca0000000006 */
[----:B------:R-:W-:-:S04]  /*0a40*/  SHF.R.U32.HI R3, RZ, 0x17, R0 ;  /* 0x00000017ff037819 */ /* 0x000fc80000011600 */
[----:B------:R-:W-:-:S05]  /*0a50*/  LOP3.LUT R3, R3, 0xff, RZ, 0xc0, !PT ;  /* 0x000000ff03037812 */ /* 0x000fca00078ec0ff */
[----:B------:R-:W-:-:S04]  /*0a60*/  IMAD.IADD R9, R3, 0x1, R7 ;  /* 0x0000000103097824 */ /* 0x000fc800078e0207 */
[----:B------:R-:W-:-:S05]  /*0a70*/  VIADD R3, R9, 0xffffffff ;  /* 0xffffffff09037836 */ /* 0x000fca0000000000 */
[----:B------:R-:W-:-:S13]  /*0a80*/  ISETP.GE.U32.AND P0, PT, R3, 0xfe, PT ;  /* 0x000000fe0300780c */ /* 0x000fda0003f06070 */
[----:B------:R-:W-:Y:S05]  /*0a90*/  @!P0 BRA `(.L_x_90) ;  /* 0x0000000000808947 */ /* 0x000fea0003800000 */
[----:B------:R-:W-:-:S13]  /*0aa0*/  ISETP.GT.AND P0, PT, R9, 0xfe, PT ;  /* 0x000000fe0900780c */ /* 0x000fda0003f04270 */
[----:B------:R-:W-:Y:S05]  /*0ab0*/  @P0 BRA `(.L_x_91) ;  /* 0x00000000006c0947 */ /* 0x000fea0003800000 */
[----:B------:R-:W-:-:S13]  /*0ac0*/  ISETP.GE.AND P0, PT, R9, 0x1, PT ;  /* 0x000000010900780c */ /* 0x000fda0003f06270 */
[----:B------:R-:W-:Y:S05]  /*0ad0*/  @P0 BRA `(.L_x_92) ;  /* 0x0000000000980947 */ /* 0x000fea0003800000 */
[----:B------:R-:W-:Y:S02]  /*0ae0*/  ISETP.GE.AND P0, PT, R9, -0x18, PT ;  /* 0xffffffe80900780c */ /* 0x000fe40003f06270 */
[----:B------:R-:W-:-:S11]  /*0af0*/  LOP3.LUT R0, R0, 0x80000000, RZ, 0xc0, !PT ;  /* 0x8000000000007812 */ /* 0x000fd600078ec0ff */
[----:B------:R-:W-:Y:S05]  /*0b00*/  @!P0 BRA `(.L_x_92) ;  /* 0x00000000008c8947 */ /* 0x000fea0003800000 */
[-CC-:B------:R-:W-:Y:S01]  /*0b10*/  FFMA.RZ R3, R13, R11.reuse, R6.reuse ;  /* 0x0000000b0d037223 */ /* 0x180fe2000000c006 */
[C---:B------:R-:W-:Y:S01]  /*0b20*/  VIADD R8, R9.reuse, 0x20 ;  /* 0x0000002009087836 */ /* 0x040fe20000000000 */
[C---:B------:R-:W-:Y:S02]  /*0b30*/  ISETP.NE.AND P2, PT, R9.reuse, RZ, PT ;  /* 0x000000ff0900720c */ /* 0x040fe40003f45270 */
[----:B------:R-:W-:Y:S01]  /*0b40*/  ISETP.NE.AND P1, PT, R9, RZ, PT ;  /* 0x000000ff0900720c */ /* 0x000fe20003f25270 */
[----:B------:R-:W-:Y:S01]  /*0b50*/  IMAD.MOV R9, RZ, RZ, -R9 ;  /* 0x000000ffff097224 */ /* 0x000fe200078e0a09 */
[----:B------:R-:W-:Y:S01]  /*0b60*/  LOP3.LUT R7, R3, 0x7fffff, RZ, 0xc0, !PT ;  /* 0x007fffff03077812 */ /* 0x000fe200078ec0ff */
[CCC-:B------:R-:W-:Y:S01]  /*0b70*/  FFMA.RP R3, R13.reuse, R11.reuse, R6.reuse ;  /* 0x0000000b0d037223 */ /* 0x1c0fe20000008006 */
[----:B------:R-:W-:Y:S02]  /*0b80*/  FFMA.RM R6, R13, R11, R6 ;  /* 0x0000000b0d067223 */ /* 0x000fe40000004006 */
[----:B------:R-:W-:-:S03]  /*0b90*/  LOP3.LUT R7, R7, 0x800000, RZ, 0xfc, !PT ;  /* 0x0080000007077812 */ /* 0x000fc600078efcff */
[----:B------:R-:W-:Y:S02]  /*0ba0*/  FSETP.NEU.FTZ.AND P0, PT, R3, R6, PT ;  /* 0x000000060300720b */ /* 0x000fe40003f1d000 */
[----:B------:R-:W-:Y:S02]  /*0bb0*/  SHF.L.U32 R8, R7, R8, RZ ;  /* 0x0000000807087219 */ /* 0x000fe400000006ff */
[----:B------:R-:W-:Y:S02]  /*0bc0*/  SEL R6, R9, RZ, P2 ;  /* 0x000000ff09067207 */ /* 0x000fe40001000000 */
[----:B------:R-:W-:Y:S02]  /*0bd0*/  ISETP.NE.AND P1, PT, R8, RZ, P1 ;  /* 0x000000ff0800720c */ /* 0x000fe40000f25270 */
[----:B------:R-:W-:Y:S02]  /*0be0*/  SHF.R.U32.HI R6, RZ, R6, R7 ;  /* 0x00000006ff067219 */ /* 0x000fe40000011607 */
[----:B------:R-:W-:-:S02]  /*0bf0*/  PLOP3.LUT P0, PT, P0, P1, PT, 0xf8, 0x8f ;  /* 0x00000000008f781c */ /* 0x000fc40000703f70 */
[----:B------:R-:W-:Y:S02]  /*0c00*/  SHF.R.U32.HI R8, RZ, 0x1, R6 ;  /* 0x00000001ff087819 */ /* 0x000fe40000011606 */
[----:B------:R-:W-:-:S04]  /*0c10*/  SEL R3, RZ, 0x1, !P0 ;  /* 0x00000001ff037807 */ /* 0x000fc80004000000 */
[----:B------:R-:W-:-:S04]  /*0c20*/  LOP3.LUT R3, R3, 0x1, R8, 0xf8, !PT ;  /* 0x0000000103037812 */ /* 0x000fc800078ef808 */
[----:B------:R-:W-:-:S05]  /*0c30*/  LOP3.LUT R3, R3, R6, RZ, 0xc0, !PT ;  /* 0x0000000603037212 */ /* 0x000fca00078ec0ff */
[----:B------:R-:W-:-:S05]  /*0c40*/  IMAD.IADD R3, R8, 0x1, R3 ;  /* 0x0000000108037824 */ /* 0x000fca00078e0203 */
[----:B------:R-:W-:Y:S01]  /*0c50*/  LOP3.LUT R0, R3, R0, RZ, 0xfc, !PT ;  /* 0x0000000003007212 */ /* 0x000fe200078efcff */
[----:B------:R-:W-:Y:S06]  /*0c60*/  BRA `(.L_x_92) ;  /* 0x0000000000347947 */ /* 0x000fec0003800000 */
.L_x_91:
[----:B------:R-:W-:-:S04]  /*0c70*/  LOP3.LUT R0, R0, 0x80000000, RZ, 0xc0, !PT ;  /* 0x8000000000007812 */ /* 0x000fc800078ec0ff */
[----:B------:R-:W-:Y:S01]  /*0c80*/  LOP3.LUT R0, R0, 0x7f800000, RZ, 0xfc, !PT ;  /* 0x7f80000000007812 */ /* 0x000fe200078efcff */
[----:B------:R-:W-:Y:S06]  /*0c90*/  BRA `(.L_x_92) ;  /* 0x0000000000287947 */ /* 0x000fec0003800000 */
.L_x_90:
[----:B------:R-:W-:Y:S01]  /*0ca0*/  IMAD R0, R7, 0x800000, R0 ;  /* 0x0080000007007824 */ /* 0x000fe200078e0200 */
[----:B------:R-:W-:Y:S06]  /*0cb0*/  BRA `(.L_x_92) ;  /* 0x0000000000207947 */ /* 0x000fec0003800000 */
.L_x_89:
[----:B------:R-:W-:-:S04]  /*0cc0*/  LOP3.LUT R0, R6, 0x80000000, R9, 0x48, !PT ;  /* 0x8000000006007812 */ /* 0x000fc800078e4809 */
[----:B------:R-:W-:Y:S01]  /*0cd0*/  LOP3.LUT R0, R0, 0x7f800000, RZ, 0xfc, !PT ;  /* 0x7f80000000007812 */ /* 0x000fe200078efcff */
[----:B------:R-:W-:Y:S06]  /*0ce0*/  BRA `(.L_x_92) ;  /* 0x0000000000147947 */ /* 0x000fec0003800000 */
.L_x_88:
[----:B------:R-:W-:Y:S01]  /*0cf0*/  LOP3.LUT R0, R6, 0x80000000, R9, 0x48, !PT ;  /* 0x8000000006007812 */ /* 0x000fe200078e4809 */
[----:B------:R-:W-:Y:S06]  /*0d00*/  BRA `(.L_x_92) ;  /* 0x00000000000c7947 */ /* 0x000fec0003800000 */
.L_x_87:
[----:B------:R-:W0:Y:S01]  /*0d10*/  MUFU.RSQ R0, -QNAN ;  /* 0xffc0000000007908 */ /* 0x000e220000001400 */
[----:B------:R-:W-:Y:S05]  /*0d20*/  BRA `(.L_x_92) ;  /* 0x0000000000047947 */ /* 0x000fea0003800000 */
.L_x_86:
[----:B------:R-:W-:-:S07]  /*0d30*/  FADD.FTZ R0, R0, R3 ;  /* 0x0000000300007221 */ /* 0x000fce0000010000 */
.L_x_92:
[----:B------:R-:W-:Y:S02]  /*0d40*/  IMAD.MOV.U32 R6, RZ, RZ, R4 ;  /* 0x000000ffff067224 */ /* 0x000fe400078e0004 */
[----:B------:R-:W-:-:S04]  /*0d50*/  IMAD.MOV.U32 R7, RZ, RZ, 0x0 ;  /* 0x00000000ff077424 */ /* 0x000fc800078e00ff */
[----:B0-----:R-:W-:Y:S05]  /*0d60*/  RET.REL.NODEC R6 `(_Z14init_positionsP6float3fi) ;  /* 0xfffffff006a47950 */ /* 0x001fea0003c3ffff */
.L_x_93:
        /* <DEDUP_REMOVED lines=9> */
.L_x_96:


//--------------------- .nv.global.init           --------------------------
	.section	.nv.global.init,"aw",@progbits
	.align	4
.nv.global.init:
	.type		mrg32k3aM1SubSeq,@object
	.size		mrg32k3aM1SubSeq,(mrg32k3aM2SubSeq - mrg32k3aM1SubSeq)
mrg32k3aM1SubSeq:
        /*0000*/ 	.byte	0x0b, 0xcc, 0xee, 0x04, 0x73, 0x29, 0x8b, 0x6f, 0xf6, 0x53, 0x03, 0xf6, 0x23, 0xf6, 0xea, 0xda
        /* <DEDUP_REMOVED lines=125> */
	.type		mrg32k3aM2SubSeq,@object
	.size		mrg32k3aM2SubSeq,(mrg32k3aM1 - mrg32k3aM2SubSeq)
mrg32k3aM2SubSeq:
        /* <DEDUP_REMOVED lines=126> */
	.type		mrg32k3aM1,@object
	.size		mrg32k3aM1,(mrg32k3aM1Seq - mrg32k3aM1)
mrg32k3aM1:
        /* <DEDUP_REMOVED lines=144> */
	.type		mrg32k3aM1Seq,@object
	.size		mrg32k3aM1Seq,(mrg32k3aM2 - mrg32k3aM1Seq)
mrg32k3aM1Seq:
        /* <DEDUP_REMOVED lines=144> */
	.type		mrg32k3aM2,@object
	.size		mrg32k3aM2,(mrg32k3aM2Seq - mrg32k3aM2)
mrg32k3aM2:
        /* <DEDUP_REMOVED lines=144> */
	.type		mrg32k3aM2Seq,@object
	.size		mrg32k3aM2Seq,(precalc_xorwow_matrix - mrg32k3aM2Seq)
mrg32k3aM2Seq:
        /* <DEDUP_REMOVED lines=144> */
	.type		precalc_xorwow_matrix,@object
	.size		precalc_xorwow_matrix,(precalc_xorwow_offset_matrix - precalc_xorwow_matrix)
precalc_xorwow_matrix:
        /* <DEDUP_REMOVED lines=6400> */
	.type		precalc_xorwow_offset_matrix,@object
	.size		precalc_xorwow_offset_matrix,(.L_1 - precalc_xorwow_offset_matrix)
precalc_xorwow_offset_matrix:
        /* <DEDUP_REMOVED lines=6400> */
.L_1:


//--------------------- .nv.shared.reserved.0     --------------------------
	.section	.nv.shared.reserved.0,"aw",@nobits
	.weak		__nv_reservedSMEM_offset_0_alias
	.size		__nv_reservedSMEM_offset_0_alias, 0, 64
	.other		__nv_reservedSMEM_offset_0_alias,@"STO_CUDA_RESERVED_SHARED STV_DEFAULT"
__nv_reservedSMEM_offset_0_alias:
	.zero		0
	.zero		64


//--------------------- .nv.constant0._Z15compute_kineticP6float3Pfi --------------------------
	.section	.nv.constant0._Z15compute_kineticP6float3Pfi,"a",@progbits
	.sectionflags	@""
	.align	4
.nv.constant0._Z15compute_kineticP6float3Pfi:
	.zero		916


//--------------------- .nv.constant0._Z17complete_velocityP6float3S0_fi --------------------------
	.section	.nv.constant0._Z17complete_velocityP6float3S0_fi,"a",@progbits
	.sectionflags	@""
	.align	4
.nv.constant0._Z17complete_velocityP6float3S0_fi:
	.zero		920


//--------------------- .nv.constant0._Z11verlet_stepP6float3S0_S0_ffi --------------------------
	.section	.nv.constant0._Z11verlet_stepP6float3S0_S0_ffi,"a",@progbits
	.sectionflags	@""
	.align	4
.nv.constant0._Z11verlet_stepP6float3S0_S0_ffi:
	.zero		932


//--------------------- .nv.constant0._Z18compute_forces_nblP6float3S0_PiS1_fPfi --------------------------
	.section	.nv.constant0._Z18compute_forces_nblP6float3S0_PiS1_fPfi,"a",@progbits
	.sectionflags	@""
	.align	4
.nv.constant0._Z18compute_forces_nblP6float3S0_PiS1_fPfi:
	.zero		948


//--------------------- .nv.constant0._Z19build_neighbor_listP6float3PiS1_fi --------------------------
	.section	.nv.constant0._Z19build_neighbor_listP6float3PiS1_fi,"a",@progbits
	.sectionflags	@""
	.align	4
.nv.constant0._Z19build_neighbor_listP6float3PiS1_fi:
	.zero		928


//--------------------- .nv.constant0._Z11zero_forcesP6float3i --------------------------
	.section	.nv.constant0._Z11zero_forcesP6float3i,"a",@progbits
	.sectionflags	@""
	.align	4
.nv.constant0._Z11zero_forcesP6float3i:
	.zero		908


//--------------------- .nv.constant0._Z15init_velocitiesP6float3P17curandStateXORWOWi --------------------------
	.section	.nv.constant0._Z15init_velocitiesP6float3P17curandStateXORWOWi,"a",@progbits
	.sectionflags	@""
	.align	4
.nv.constant0._Z15init_velocitiesP6float3P17curandStateXORWOWi:
	.zero		916


//--------------------- .nv.constant0._Z14init_positionsP6float3fi --------------------------
	.section	.nv.constant0._Z14init_positionsP6float3fi,"a",@progbits
	.sectionflags	@""
	.align	4
.nv.constant0._Z14init_positionsP6float3fi:
	.zero		912


//--------------------- SYMBOLS --------------------------

	.type		.nv.reservedSmem.offset0,@object
	.size		.nv.reservedSmem.offset0,0x4
